// auto-generated by cutlass_sweep.gemm — config: {"arch": "sm_90", "cluster_m": 1, "cluster_n": 1, "dtype": "fp16", "dtype_b": "fp16", "layout": "tt", "stages": 0, "tile_k": 32, "tile_m": 256, "tile_n": 64}
#include "cutlass/cutlass.h"
#include "cutlass/gemm/collective/collective_builder.hpp"
#include "cutlass/gemm/device/gemm_universal_adapter.h"
#include "cutlass/gemm/kernel/gemm_universal.hpp"
#include "cutlass/epilogue/collective/collective_builder.hpp"

using ElemA = cutlass::half_t;
using ElemB = cutlass::half_t;
using ElemCD = cutlass::half_t;
using Acc  = float;
using TileShape    = cute::Shape<cute::_256, cute::_64, cute::_32>;
using ClusterShape = cute::Shape<cute::_1, cute::_1, cute::_1>;

using CollectiveEpilogue = typename cutlass::epilogue::collective::CollectiveBuilder<
    cutlass::arch::Sm90, cutlass::arch::OpClassTensorOp,
    TileShape, ClusterShape,
    cutlass::epilogue::collective::EpilogueTileAuto,
    Acc, Acc,
    ElemCD, cutlass::layout::RowMajor, 128 / cutlass::sizeof_bits<ElemCD>::value,
    ElemCD, cutlass::layout::RowMajor, 128 / cutlass::sizeof_bits<ElemCD>::value,
    cutlass::epilogue::collective::EpilogueScheduleAuto
  >::CollectiveOp;

using CollectiveMainloop = typename cutlass::gemm::collective::CollectiveBuilder<
    cutlass::arch::Sm90, cutlass::arch::OpClassTensorOp,
    ElemA, cutlass::layout::ColumnMajor, 128 / cutlass::sizeof_bits<ElemA>::value,
    ElemB, cutlass::layout::ColumnMajor, 128 / cutlass::sizeof_bits<ElemB>::value,
    Acc,
    TileShape, ClusterShape,
    cutlass::gemm::collective::StageCountAutoCarveout<static_cast<int>(sizeof(typename CollectiveEpilogue::SharedStorage))>,
    cutlass::gemm::collective::KernelScheduleAuto
  >::CollectiveOp;

using GemmKernel = cutlass::gemm::kernel::GemmUniversal<
    cute::Shape<int,int,int,int>,
    CollectiveMainloop,
    CollectiveEpilogue
>;
using Gemm = cutlass::gemm::device::GemmUniversalAdapter<GemmKernel>;

// Force the device kernel symbol into the cubin without needing a host main.
auto* _anchor = &cutlass::device_kernel<GemmKernel>;


// ===== COMPILED SASS (sm_90a) =====

	.target	sm_90a

	.elftype	@"ET_EXEC"


//--------------------- .note.nv.tkinfo           --------------------------
	.section	.note.nv.tkinfo,"",@"SHT_NOTE"
	.sectionflags	@"SHF_NOTE_NV_TKINFO"
	.tkinfo
        /*0018*/ 	.word	0x00000002
        /*0030*/ 	.string	""
        /*0030*/ 	.string	"ptxas"
        /*0030*/ 	.string	"Cuda compilation tools, release 13.0, V13.0.88"
        /*0030*/ 	.string	"Build cuda_13.0.r13.0/compiler.36424714_0"
        /*0030*/ 	.string	"-arch sm_90a -m 64 "



//--------------------- .note.nv.cuinfo           --------------------------
	.section	.note.nv.cuinfo,"",@"SHT_NOTE"
	.sectionflags	@"SHF_NOTE_NV_CUINFO"
        /*0018*/ 	.short	0x0002
        /*001a*/ 	.short	0x005a
        /*001c*/ 	.short	0x0082
	.zero		2


//--------------------- .nv.info                  --------------------------
	.section	.nv.info,"",@"SHT_CUDA_INFO"
	.align	4


	//----- nvinfo : EIATTR_REGCOUNT
	.align		4
        /*0000*/ 	.byte	0x04, 0x2f
        /*0002*/ 	.short	(.L_15 - .L_14)
	.align		4
.L_14:
        /*0004*/ 	.word	index@(_ZN7cutlass13device_kernelINS_4gemm6kernel13GemmUniversalIN4cute5tupleIJiiiiEEENS1_10collective13CollectiveMmaINS1_34MainloopSm90TmaGmmaWarpSpecializedILi11ENS5_IJNS4_1CILi1EEESB_SB_EEENS1_35KernelTmaWarpSpecializedCooperativeEEENS5_IJNSA_ILi256EEENSA_ILi64EEENSA_ILi32EEEEEENS_6half_tENS5_IJSB_llEEESJ_NS5_IJlSB_lEEENS4_8TiledMMAINS4_8MMA_AtomIJNS4_4SM904GMMA25MMA_64x64x16_F32F16F16_SSILNSP_5MajorE1ELSR_0ELNSP_7ScaleInE1ELSS_1EEEEEENS4_6LayoutINS5_IJNSA_ILi2EEESB_SB_EEENS5_IJSB_NSA_ILi0EEESY_EEEEENS5_IJNS4_10UnderscoreES11_S11_EEEEENS4_13SM90_TMA_LOADENS4_14ComposedLayoutINS4_7SwizzleILi3ELi4ELi3EEENS4_18smem_ptr_flag_bitsILi16EEENSV_INS5_IJSG_NSA_ILi8EEEEEENS5_IJSB_SG_EEEEEEEvNS4_8identityES14_NS15_INS16_ILi2ELi4ELi3EEES19_NSV_INS5_IJS1A_SH_EEENS5_IJSH_SB_EEEEEEEvS1F_EENS_8epilogue10collective6detail29Sm90TmaWarpSpecializedAdapterINS1N_15DefaultEpilogueISJ_SL_SL_NS1M_6thread17LinearCombinationISJ_Li1EffLNS1R_9ScaleType4KindE0ELNS_15FloatRoundStyleE2ESJ_EENS1_15EpilogueDefaultEEEEEvvEEEEvNT_6ParamsE)
        /*0008*/ 	.word	0x000000a8


	//----- nvinfo : EIATTR_FRAME_SIZE
	.align		4
.L_15:
        /*000c*/ 	.byte	0x04, 0x11
        /*000e*/ 	.short	(.L_17 - .L_16)
	.align		4
.L_16:
        /*0010*/ 	.word	index@(_ZN7cutlass13device_kernelINS_4gemm6kernel13GemmUniversalIN4cute5tupleIJiiiiEEENS1_10collective13CollectiveMmaINS1_34MainloopSm90TmaGmmaWarpSpecializedILi11ENS5_IJNS4_1CILi1EEESB_SB_EEENS1_35KernelTmaWarpSpecializedCooperativeEEENS5_IJNSA_ILi256EEENSA_ILi64EEENSA_ILi32EEEEEENS_6half_tENS5_IJSB_llEEESJ_NS5_IJlSB_lEEENS4_8TiledMMAINS4_8MMA_AtomIJNS4_4SM904GMMA25MMA_64x64x16_F32F16F16_SSILNSP_5MajorE1ELSR_0ELNSP_7ScaleInE1ELSS_1EEEEEENS4_6LayoutINS5_IJNSA_ILi2EEESB_SB_EEENS5_IJSB_NSA_ILi0EEESY_EEEEENS5_IJNS4_10UnderscoreES11_S11_EEEEENS4_13SM90_TMA_LOADENS4_14ComposedLayoutINS4_7SwizzleILi3ELi4ELi3EEENS4_18smem_ptr_flag_bitsILi16EEENSV_INS5_IJSG_NSA_ILi8EEEEEENS5_IJSB_SG_EEEEEEEvNS4_8identityES14_NS15_INS16_ILi2ELi4ELi3EEES19_NSV_INS5_IJS1A_SH_EEENS5_IJSH_SB_EEEEEEEvS1F_EENS_8epilogue10collective6detail29Sm90TmaWarpSpecializedAdapterINS1N_15DefaultEpilogueISJ_SL_SL_NS1M_6thread17LinearCombinationISJ_Li1EffLNS1R_9ScaleType4KindE0ELNS_15FloatRoundStyleE2ESJ_EENS1_15EpilogueDefaultEEEEEvvEEEEvNT_6ParamsE)
        /*0014*/ 	.word	0x00000000


	//----- nvinfo : EIATTR_MIN_STACK_SIZE
	.align		4
.L_17:
        /*0018*/ 	.byte	0x04, 0x12
        /*001a*/ 	.short	(.L_19 - .L_18)
	.align		4
.L_18:
        /*001c*/ 	.word	index@(_ZN7cutlass13device_kernelINS_4gemm6kernel13GemmUniversalIN4cute5tupleIJiiiiEEENS1_10collective13CollectiveMmaINS1_34MainloopSm90TmaGmmaWarpSpecializedILi11ENS5_IJNS4_1CILi1EEESB_SB_EEENS1_35KernelTmaWarpSpecializedCooperativeEEENS5_IJNSA_ILi256EEENSA_ILi64EEENSA_ILi32EEEEEENS_6half_tENS5_IJSB_llEEESJ_NS5_IJlSB_lEEENS4_8TiledMMAINS4_8MMA_AtomIJNS4_4SM904GMMA25MMA_64x64x16_F32F16F16_SSILNSP_5MajorE1ELSR_0ELNSP_7ScaleInE1ELSS_1EEEEEENS4_6LayoutINS5_IJNSA_ILi2EEESB_SB_EEENS5_IJSB_NSA_ILi0EEESY_EEEEENS5_IJNS4_10UnderscoreES11_S11_EEEEENS4_13SM90_TMA_LOADENS4_14ComposedLayoutINS4_7SwizzleILi3ELi4ELi3EEENS4_18smem_ptr_flag_bitsILi16EEENSV_INS5_IJSG_NSA_ILi8EEEEEENS5_IJSB_SG_EEEEEEEvNS4_8identityES14_NS15_INS16_ILi2ELi4ELi3EEES19_NSV_INS5_IJS1A_SH_EEENS5_IJSH_SB_EEEEEEEvS1F_EENS_8epilogue10collective6detail29Sm90TmaWarpSpecializedAdapterINS1N_15DefaultEpilogueISJ_SL_SL_NS1M_6thread17LinearCombinationISJ_Li1EffLNS1R_9ScaleType4KindE0ELNS_15FloatRoundStyleE2ESJ_EENS1_15EpilogueDefaultEEEEEvvEEEEvNT_6ParamsE)
        /*0020*/ 	.word	0x00000000
.L_19:


//--------------------- .nv.compat                --------------------------
	.section	.nv.compat,"",@"SHT_CUDA_COMPAT_INFO"
	.align	4
        /*0000*/ 	.byte	0x02, 0x09, 0x01, 0x00, 0x02, 0x02, 0x04, 0x00, 0x02, 0x05, 0x05, 0x00, 0x03, 0x07, 0x01, 0x01
        /*0010*/ 	.byte	0x02, 0x03, 0x01, 0x00, 0x02, 0x06, 0x01, 0x00, 0x04, 0x0b, 0x08, 0x00, 0x00, 0x00, 0x00, 0x00
        /*0020*/ 	.byte	0x00, 0x00, 0x00, 0x00


//--------------------- .nv.info._ZN7cutlass13device_kernelINS_4gemm6kernel13GemmUniversalIN4cute5tupleIJiiiiEEENS1_10collective13CollectiveMmaINS1_34MainloopSm90TmaGmmaWarpSpecializedILi11ENS5_IJNS4_1CILi1EEESB_SB_EEENS1_35KernelTmaWarpSpecializedCooperativeEEENS5_IJNSA_ILi256EEENSA_ILi64EEENSA_ILi32EEEEEENS_6half_tENS5_IJSB_llEEESJ_NS5_IJlSB_lEEENS4_8TiledMMAINS4_8MMA_AtomIJNS4_4SM904GMMA25MMA_64x64x16_F32F16F16_SSILNSP_5MajorE1ELSR_0ELNSP_7ScaleInE1ELSS_1EEEEEENS4_6LayoutINS5_IJNSA_ILi2EEESB_SB_EEENS5_IJSB_NSA_ILi0EEESY_EEEEENS5_IJNS4_10UnderscoreES11_S11_EEEEENS4_13SM90_TMA_LOADENS4_14ComposedLayoutINS4_7SwizzleILi3ELi4ELi3EEENS4_18smem_ptr_flag_bitsILi16EEENSV_INS5_IJSG_NSA_ILi8EEEEEENS5_IJSB_SG_EEEEEEEvNS4_8identityES14_NS15_INS16_ILi2ELi4ELi3EEES19_NSV_INS5_IJS1A_SH_EEENS5_IJSH_SB_EEEEEEEvS1F_EENS_8epilogue10collective6detail29Sm90TmaWarpSpecializedAdapterINS1N_15DefaultEpilogueISJ_SL_SL_NS1M_6thread17LinearCombinationISJ_Li1EffLNS1R_9ScaleType4KindE0ELNS_15FloatRoundStyleE2ESJ_EENS1_15EpilogueDefaultEEEEEvvEEEEvNT_6ParamsE --------------------------
	.section	.nv.info._ZN7cutlass13device_kernelINS_4gemm6kernel13GemmUniversalIN4cute5tupleIJiiiiEEENS1_10collective13CollectiveMmaINS1_34MainloopSm90TmaGmmaWarpSpecializedILi11ENS5_IJNS4_1CILi1EEESB_SB_EEENS1_35KernelTmaWarpSpecializedCooperativeEEENS5_IJNSA_ILi256EEENSA_ILi64EEENSA_ILi32EEEEEENS_6half_tENS5_IJSB_llEEESJ_NS5_IJlSB_lEEENS4_8TiledMMAINS4_8MMA_AtomIJNS4_4SM904GMMA25MMA_64x64x16_F32F16F16_SSILNSP_5MajorE1ELSR_0ELNSP_7ScaleInE1ELSS_1EEEEEENS4_6LayoutINS5_IJNSA_ILi2EEESB_SB_EEENS5_IJSB_NSA_ILi0EEESY_EEEEENS5_IJNS4_10UnderscoreES11_S11_EEEEENS4_13SM90_TMA_LOADENS4_14ComposedLayoutINS4_7SwizzleILi3ELi4ELi3EEENS4_18smem_ptr_flag_bitsILi16EEENSV_INS5_IJSG_NSA_ILi8EEEEEENS5_IJSB_SG_EEEEEEEvNS4_8identityES14_NS15_INS16_ILi2ELi4ELi3EEES19_NSV_INS5_IJS1A_SH_EEENS5_IJSH_SB_EEEEEEEvS1F_EENS_8epilogue10collective6detail29Sm90TmaWarpSpecializedAdapterINS1N_15DefaultEpilogueISJ_SL_SL_NS1M_6thread17LinearCombinationISJ_Li1EffLNS1R_9ScaleType4KindE0ELNS_15FloatRoundStyleE2ESJ_EENS1_15EpilogueDefaultEEEEEvvEEEEvNT_6ParamsE,"",@"SHT_CUDA_INFO"
	.sectionflags	@""
	.align	4


	//----- nvinfo : EIATTR_CUDA_API_VERSION
	.align		4
        /*0000*/ 	.byte	0x04, 0x37
        /*0002*/ 	.short	(.L_21 - .L_20)
.L_20:
        /*0004*/ 	.word	0x00000082


	//----- nvinfo : EIATTR_KPARAM_INFO
	.align		4
.L_21:
        /*0008*/ 	.byte	0x04, 0x17
        /*000a*/ 	.short	(.L_23 - .L_22)
.L_22:
        /*000c*/ 	.word	0x00000000
        /*0010*/ 	.short	0x0000
        /*0012*/ 	.short	0x0070
        /*0014*/ 	.byte	0x00, 0xf0, 0x01, 0x10


	//----- nvinfo : EIATTR_SPARSE_MMA_MASK
	.align		4
.L_23:
        /*0018*/ 	.byte	0x03, 0x50
        /*001a*/ 	.short	0x0000


	//----- nvinfo : EIATTR_MAXREG_COUNT
	.align		4
        /*001c*/ 	.byte	0x03, 0x1b
        /*001e*/ 	.short	0x00a8


	//----- nvinfo : EIATTR_NUM_BARRIERS
	.align		4
        /*0020*/ 	.byte	0x02, 0x4c
        /*0022*/ 	.byte	0x01
	.zero		1


	//----- nvinfo : EIATTR_EXTERNS
	.align		4
        /*0024*/ 	.byte	0x04, 0x0f
        /*0026*/ 	.short	(.L_25 - .L_24)


	//   ....[0]....
	.align		4
.L_24:
        /*0028*/ 	.word	index@(__assertfail)


	//----- nvinfo : EIATTR_MERCURY_ISA_VERSION
	.align		4
.L_25:
        /*002c*/ 	.byte	0x03, 0x5f
        /*002e*/ 	.short	0x0101


	//----- nvinfo : EIATTR_INT_WARP_WIDE_INSTR_OFFSETS
	.align		4
        /*0030*/ 	.byte	0x04, 0x31
        /*0032*/ 	.short	(.L_27 - .L_26)


	//   ....[0]....
.L_26:
        /*0034*/ 	.word	0x00000490


	//   ....[1]....
        /*0038*/ 	.word	0x000004a0


	//   ....[2]....
        /*003c*/ 	.word	0x000005e0


	//----- nvinfo : EIATTR_COOP_GROUP_MASK_REGIDS
	.align		4
.L_27:
        /*0040*/ 	.byte	0x04, 0x29
        /*0042*/ 	.short	(.L_29 - .L_28)


	//   ....[0]....
.L_28:
        /*0044*/ 	.word	0xffffffff


	//   ....[1]....
        /*0048*/ 	.word	0xffffffff


	//   ....[2]....
        /*004c*/ 	.word	0xffffffff


	//   ....[3]....
        /*0050*/ 	.word	0xffffffff


	//   ....[4]....
        /*0054*/ 	.word	0xffffffff


	//----- nvinfo : EIATTR_COOP_GROUP_INSTR_OFFSETS
	.align		4
.L_29:
        /*0058*/ 	.byte	0x04, 0x28
        /*005a*/ 	.short	(.L_31 - .L_30)


	//   ....[0]....
.L_30:
        /*005c*/ 	.word	0x00000060


	//   ....[1]....
        /*0060*/ 	.word	0x00000070


	//   ....[2]....
        /*0064*/ 	.word	0x00000130


	//   ....[3]....
        /*0068*/ 	.word	0x000003d0


	//   ....[4]....
        /*006c*/ 	.word	0x000012f0


	//----- nvinfo : EIATTR_REG_RECONFIG
	.align		4
.L_31:
        /*0070*/ 	.byte	0x01, 0x54
	.zero		2


	//----- nvinfo : EIATTR_SYSCALL_OFFSETS
	.align		4
        /*0074*/ 	.byte	0x04, 0x46
        /*0076*/ 	.short	(.L_33 - .L_32)


	//   ....[0]....
.L_32:
        /*0078*/ 	.word	0x000014d0


	//----- nvinfo : EIATTR_MBARRIER_INSTR_OFFSETS
	.align		4
.L_33:
        /*007c*/ 	.byte	0x04, 0x39
        /*007e*/ 	.short	(.L_35 - .L_34)


	//   ....[0]....
.L_34:
        /*0080*/ 	.word	0x00000250
        /*0084*/ 	.word	0x000000ff
        /*0088*/ 	.word	0x00000000
        /*008c*/ 	.short	0x0100
        /*008e*/ 	.byte	0x08
	.zero		1


	//   ....[1]....
        /*0090*/ 	.word	0x00000260
        /*0094*/ 	.word	0x000000ff
        /*0098*/ 	.word	0x00000058
        /*009c*/ 	.short	0x0100
        /*009e*/ 	.byte	0x08
	.zero		1


	//   ....[2]....
        /*00a0*/ 	.word	0x00000270
        /*00a4*/ 	.word	0x000000ff
        /*00a8*/ 	.word	0x00000008
        /*00ac*/ 	.short	0x0100
        /*00ae*/ 	.byte	0x08
	.zero		1


	//   ....[3]....
        /*00b0*/ 	.word	0x00000280
        /*00b4*/ 	.word	0x000000ff
        /*00b8*/ 	.word	0x00000060
        /*00bc*/ 	.short	0x0100
        /*00be*/ 	.byte	0x08
	.zero		1


	//   ....[4]....
        /*00c0*/ 	.word	0x00000290
        /*00c4*/ 	.word	0x000000ff
        /*00c8*/ 	.word	0x00000010
        /*00cc*/ 	.short	0x0100
        /*00ce*/ 	.byte	0x08
	.zero		1


	//   ....[5]....
        /*00d0*/ 	.word	0x000002a0
        /*00d4*/ 	.word	0x000000ff
        /*00d8*/ 	.word	0x00000068
        /*00dc*/ 	.short	0x0100
        /*00de*/ 	.byte	0x08
	.zero		1


	//   ....[6]....
        /*00e0*/ 	.word	0x000002b0
        /*00e4*/ 	.word	0x000000ff
        /*00e8*/ 	.word	0x00000018
        /*00ec*/ 	.short	0x0100
        /*00ee*/ 	.byte	0x08
	.zero		1


	//   ....[7]....
        /*00f0*/ 	.word	0x000002c0
        /*00f4*/ 	.word	0x000000ff
        /*00f8*/ 	.word	0x00000070
        /*00fc*/ 	.short	0x0100
        /*00fe*/ 	.byte	0x08
	.zero		1


	//   ....[8]....
        /*0100*/ 	.word	0x000002d0
        /*0104*/ 	.word	0x000000ff
        /*0108*/ 	.word	0x00000020
        /*010c*/ 	.short	0x0100
        /*010e*/ 	.byte	0x08
	.zero		1


	//   ....[9]....
        /*0110*/ 	.word	0x000002e0
        /*0114*/ 	.word	0x000000ff
        /*0118*/ 	.word	0x00000078
        /*011c*/ 	.short	0x0100
        /*011e*/ 	.byte	0x08
	.zero		1


	//   ....[10]....
        /*0120*/ 	.word	0x000002f0
        /*0124*/ 	.word	0x000000ff
        /*0128*/ 	.word	0x00000028
        /*012c*/ 	.short	0x0100
        /*012e*/ 	.byte	0x08
	.zero		1


	//   ....[11]....
        /*0130*/ 	.word	0x00000300
        /*0134*/ 	.word	0x000000ff
        /*0138*/ 	.word	0x00000080
        /*013c*/ 	.short	0x0100
        /*013e*/ 	.byte	0x08
	.zero		1


	//   ....[12]....
        /*0140*/ 	.word	0x00000310
        /*0144*/ 	.word	0x000000ff
        /*0148*/ 	.word	0x00000030
        /*014c*/ 	.short	0x0100
        /*014e*/ 	.byte	0x08
	.zero		1


	//   ....[13]....
        /*0150*/ 	.word	0x00000320
        /*0154*/ 	.word	0x000000ff
        /*0158*/ 	.word	0x00000088
        /*015c*/ 	.short	0x0100
        /*015e*/ 	.byte	0x08
	.zero		1


	//   ....[14]....
        /*0160*/ 	.word	0x00000330
        /*0164*/ 	.word	0x000000ff
        /*0168*/ 	.word	0x00000038
        /*016c*/ 	.short	0x0100
        /*016e*/ 	.byte	0x08
	.zero		1


	//   ....[15]....
        /*0170*/ 	.word	0x00000340
        /*0174*/ 	.word	0x000000ff
        /*0178*/ 	.word	0x00000090
        /*017c*/ 	.short	0x0100
        /*017e*/ 	.byte	0x08
	.zero		1


	//   ....[16]....
        /*0180*/ 	.word	0x00000350
        /*0184*/ 	.word	0x000000ff
        /*0188*/ 	.word	0x00000040
        /*018c*/ 	.short	0x0100
        /*018e*/ 	.byte	0x08
	.zero		1


	//   ....[17]....
        /*0190*/ 	.word	0x00000360
        /*0194*/ 	.word	0x000000ff
        /*0198*/ 	.word	0x00000098
        /*019c*/ 	.short	0x0100
        /*019e*/ 	.byte	0x08
	.zero		1


	//   ....[18]....
        /*01a0*/ 	.word	0x00000370
        /*01a4*/ 	.word	0x000000ff
        /*01a8*/ 	.word	0x00000048
        /*01ac*/ 	.short	0x0100
        /*01ae*/ 	.byte	0x08
	.zero		1


	//   ....[19]....
        /*01b0*/ 	.word	0x00000380
        /*01b4*/ 	.word	0x000000ff
        /*01b8*/ 	.word	0x000000a0
        /*01bc*/ 	.short	0x0100
        /*01be*/ 	.byte	0x08
	.zero		1


	//   ....[20]....
        /*01c0*/ 	.word	0x00000390
        /*01c4*/ 	.word	0x000000ff
        /*01c8*/ 	.word	0x00000050
        /*01cc*/ 	.short	0x0100
        /*01ce*/ 	.byte	0x08
	.zero		1


	//   ....[21]....
        /*01d0*/ 	.word	0x000003a0
        /*01d4*/ 	.word	0x000000ff
        /*01d8*/ 	.word	0x000000a8
        /*01dc*/ 	.short	0x0100
        /*01de*/ 	.byte	0x08
	.zero		1


	//   ....[22]....
        /*01e0*/ 	.word	0x00000660
        /*01e4*/ 	.word	0x000000ff
        /*01e8*/ 	.word	0x000000c0
        /*01ec*/ 	.short	0x0100
        /*01ee*/ 	.byte	0x08
	.zero		1


	//   ....[23]....
        /*01f0*/ 	.word	0x000006e0
        /*01f4*/ 	.word	0x000000ff
        /*01f8*/ 	.word	0x000000c8
        /*01fc*/ 	.short	0x0100
        /*01fe*/ 	.byte	0x08
	.zero		1


	//   ....[24]....
        /*0200*/ 	.word	0x00001550
        /*0204*/ 	.word	0x00000003
        /*0208*/ 	.word	0x00000000
        /*020c*/ 	.short	0x010a
        /*020e*/ 	.byte	0x3f
	.zero		1


	//   ....[25]....
        /*0210*/ 	.word	0x000015b0
        /*0214*/ 	.word	0x00000003
        /*0218*/ 	.word	0x00000000
        /*021c*/ 	.short	0x010a
        /*021e*/ 	.byte	0x3f
	.zero		1


	//   ....[26]....
        /*0220*/ 	.word	0x000018e0
        /*0224*/ 	.word	0x000000ff
        /*0228*/ 	.word	0x00000000
        /*022c*/ 	.short	0x010a
        /*022e*/ 	.byte	0x04
	.zero		1


	//   ....[27]....
        /*0230*/ 	.word	0x00001920
        /*0234*/ 	.word	0x000000ff
        /*0238*/ 	.word	0x00000000
        /*023c*/ 	.short	0x010a
        /*023e*/ 	.byte	0x04
	.zero		1


	//   ....[28]....
        /*0240*/ 	.word	0x00001b60
        /*0244*/ 	.word	0x000000ff
        /*0248*/ 	.word	0x00000000
        /*024c*/ 	.short	0x0101
        /*024e*/ 	.byte	0x04
	.zero		1


	//   ....[29]....
        /*0250*/ 	.word	0x00001d40
        /*0254*/ 	.word	0x000000ff
        /*0258*/ 	.word	0x00000000
        /*025c*/ 	.short	0x0101
        /*025e*/ 	.byte	0x06
	.zero		1


	//   ....[30]....
        /*0260*/ 	.word	0x00007ac0
        /*0264*/ 	.word	0x0000000e
        /*0268*/ 	.word	0x00000058
        /*026c*/ 	.short	0x010a
        /*026e*/ 	.byte	0x3f
	.zero		1


	//   ....[31]....
        /*0270*/ 	.word	0x00007f70
        /*0274*/ 	.word	0x00000006
        /*0278*/ 	.word	0x000000c8
        /*027c*/ 	.short	0x0101
        /*027e*/ 	.byte	0x3f
	.zero		1


	//   ....[32]....
        /*0280*/ 	.word	0x00008690
        /*0284*/ 	.word	0x00000007
        /*0288*/ 	.word	0x00000000
        /*028c*/ 	.short	0x010a
        /*028e*/ 	.byte	0x3f
	.zero		1


	//   ....[33]....
        /*0290*/ 	.word	0x00008710
        /*0294*/ 	.word	0x00000009
        /*0298*/ 	.word	0x00000000
        /*029c*/ 	.short	0x010a
        /*029e*/ 	.byte	0x3f
	.zero		1


	//   ....[34]....
        /*02a0*/ 	.word	0x000087a0
        /*02a4*/ 	.word	0x00000006
        /*02a8*/ 	.word	0x00000000
        /*02ac*/ 	.short	0x010a
        /*02ae*/ 	.byte	0x3f
	.zero		1


	//   ....[35]....
        /*02b0*/ 	.word	0x00008830
        /*02b4*/ 	.word	0x00000009
        /*02b8*/ 	.word	0x00000000
        /*02bc*/ 	.short	0x010a
        /*02be*/ 	.byte	0x3f
	.zero		1


	//   ....[36]....
        /*02c0*/ 	.word	0x000088c0
        /*02c4*/ 	.word	0x00000006
        /*02c8*/ 	.word	0x00000000
        /*02cc*/ 	.short	0x010a
        /*02ce*/ 	.byte	0x3f
	.zero		1


	//   ....[37]....
        /*02d0*/ 	.word	0x00008950
        /*02d4*/ 	.word	0x00000009
        /*02d8*/ 	.word	0x00000000
        /*02dc*/ 	.short	0x010a
        /*02de*/ 	.byte	0x3f
	.zero		1


	//   ....[38]....
        /*02e0*/ 	.word	0x000089e0
        /*02e4*/ 	.word	0x00000006
        /*02e8*/ 	.word	0x00000000
        /*02ec*/ 	.short	0x010a
        /*02ee*/ 	.byte	0x3f
	.zero		1


	//   ....[39]....
        /*02f0*/ 	.word	0x00008a70
        /*02f4*/ 	.word	0x00000009
        /*02f8*/ 	.word	0x00000000
        /*02fc*/ 	.short	0x010a
        /*02fe*/ 	.byte	0x3f
	.zero		1


	//   ....[40]....
        /*0300*/ 	.word	0x00008b00
        /*0304*/ 	.word	0x00000006
        /*0308*/ 	.word	0x00000000
        /*030c*/ 	.short	0x010a
        /*030e*/ 	.byte	0x3f
	.zero		1


	//   ....[41]....
        /*0310*/ 	.word	0x00008b90
        /*0314*/ 	.word	0x00000009
        /*0318*/ 	.word	0x00000000
        /*031c*/ 	.short	0x010a
        /*031e*/ 	.byte	0x3f
	.zero		1


	//   ....[42]....
        /*0320*/ 	.word	0x00008c20
        /*0324*/ 	.word	0x00000003
        /*0328*/ 	.word	0x00000000
        /*032c*/ 	.short	0x010a
        /*032e*/ 	.byte	0x3f
	.zero		1


	//   ....[43]....
        /*0330*/ 	.word	0x00008c80
        /*0334*/ 	.word	0x00000003
        /*0338*/ 	.word	0x00000000
        /*033c*/ 	.short	0x010a
        /*033e*/ 	.byte	0x3f
	.zero		1


	//   ....[44]....
        /*0340*/ 	.word	0x00008ce0
        /*0344*/ 	.word	0x00000004
        /*0348*/ 	.word	0x00000000
        /*034c*/ 	.short	0x010a
        /*034e*/ 	.byte	0x3f
	.zero		1


	//   ....[45]....
        /*0350*/ 	.word	0x00008db0
        /*0354*/ 	.word	0x0000000e
        /*0358*/ 	.word	0x00000058
        /*035c*/ 	.short	0x010a
        /*035e*/ 	.byte	0x3f
	.zero		1


	//   ....[46]....
        /*0360*/ 	.word	0x00008e80
        /*0364*/ 	.word	0x00000007
        /*0368*/ 	.word	0x00000000
        /*036c*/ 	.short	0x010a
        /*036e*/ 	.byte	0x3f
	.zero		1


	//   ....[47]....
        /*0370*/ 	.word	0x00008ed0
        /*0374*/ 	.word	0x00000009
        /*0378*/ 	.word	0x00000000
        /*037c*/ 	.short	0x010a
        /*037e*/ 	.byte	0x3f
	.zero		1


	//   ....[48]....
        /*0380*/ 	.word	0x00008f20
        /*0384*/ 	.word	0x00000006
        /*0388*/ 	.word	0x00000000
        /*038c*/ 	.short	0x010a
        /*038e*/ 	.byte	0x3f
	.zero		1


	//   ....[49]....
        /*0390*/ 	.word	0x00008f70
        /*0394*/ 	.word	0x00000009
        /*0398*/ 	.word	0x00000000
        /*039c*/ 	.short	0x010a
        /*039e*/ 	.byte	0x3f
	.zero		1


	//   ....[50]....
        /*03a0*/ 	.word	0x00008fc0
        /*03a4*/ 	.word	0x00000006
        /*03a8*/ 	.word	0x00000000
        /*03ac*/ 	.short	0x010a
        /*03ae*/ 	.byte	0x3f
	.zero		1


	//   ....[51]....
        /*03b0*/ 	.word	0x00009010
        /*03b4*/ 	.word	0x00000009
        /*03b8*/ 	.word	0x00000000
        /*03bc*/ 	.short	0x010a
        /*03be*/ 	.byte	0x3f
	.zero		1


	//   ....[52]....
        /*03c0*/ 	.word	0x00009060
        /*03c4*/ 	.word	0x00000006
        /*03c8*/ 	.word	0x00000000
        /*03cc*/ 	.short	0x010a
        /*03ce*/ 	.byte	0x3f
	.zero		1


	//   ....[53]....
        /*03d0*/ 	.word	0x000090b0
        /*03d4*/ 	.word	0x00000009
        /*03d8*/ 	.word	0x00000000
        /*03dc*/ 	.short	0x010a
        /*03de*/ 	.byte	0x3f
	.zero		1


	//   ....[54]....
        /*03e0*/ 	.word	0x00009100
        /*03e4*/ 	.word	0x00000006
        /*03e8*/ 	.word	0x00000000
        /*03ec*/ 	.short	0x010a
        /*03ee*/ 	.byte	0x3f
	.zero		1


	//   ....[55]....
        /*03f0*/ 	.word	0x00009150
        /*03f4*/ 	.word	0x00000009
        /*03f8*/ 	.word	0x00000000
        /*03fc*/ 	.short	0x010a
        /*03fe*/ 	.byte	0x3f
	.zero		1


	//----- nvinfo : EIATTR_NUM_MBARRIERS
	.align		4
.L_35:
        /*0400*/ 	.byte	0x03, 0x38
        /*0402*/ 	.short	0x0018


	//----- nvinfo : EIATTR_EXIT_INSTR_OFFSETS
	.align		4
        /*0404*/ 	.byte	0x04, 0x1c
        /*0406*/ 	.short	(.L_37 - .L_36)


	//   ....[0]....
.L_36:
        /*0408*/ 	.word	0x00000780


	//   ....[1]....
        /*040c*/ 	.word	0x00001050


	//   ....[2]....
        /*0410*/ 	.word	0x00007160


	//   ....[3]....
        /*0414*/ 	.word	0x00007790


	//   ....[4]....
        /*0418*/ 	.word	0x00008c70


	//----- nvinfo : EIATTR_MAX_THREADS
	.align		4
.L_37:
        /*041c*/ 	.byte	0x04, 0x05
        /*041e*/ 	.short	(.L_39 - .L_38)
.L_38:
        /*0420*/ 	.word	0x00000180
        /*0424*/ 	.word	0x00000001
        /*0428*/ 	.word	0x00000001


	//----- nvinfo : EIATTR_CRS_STACK_SIZE
	.align		4
.L_39:
        /*042c*/ 	.byte	0x04, 0x1e
        /*042e*/ 	.short	(.L_41 - .L_40)
.L_40:
        /*0430*/ 	.word	0x00000000


	//----- nvinfo : EIATTR_CBANK_PARAM_SIZE
	.align		4
.L_41:
        /*0434*/ 	.byte	0x03, 0x19
        /*0436*/ 	.short	0x0470


	//----- nvinfo : EIATTR_PARAM_CBANK
	.align		4
        /*0438*/ 	.byte	0x04, 0x0a
        /*043a*/ 	.short	(.L_43 - .L_42)
	.align		4
.L_42:
        /*043c*/ 	.word	index@(.nv.constant0._ZN7cutlass13device_kernelINS_4gemm6kernel13GemmUniversalIN4cute5tupleIJiiiiEEENS1_10collective13CollectiveMmaINS1_34MainloopSm90TmaGmmaWarpSpecializedILi11ENS5_IJNS4_1CILi1EEESB_SB_EEENS1_35KernelTmaWarpSpecializedCooperativeEEENS5_IJNSA_ILi256EEENSA_ILi64EEENSA_ILi32EEEEEENS_6half_tENS5_IJSB_llEEESJ_NS5_IJlSB_lEEENS4_8TiledMMAINS4_8MMA_AtomIJNS4_4SM904GMMA25MMA_64x64x16_F32F16F16_SSILNSP_5MajorE1ELSR_0ELNSP_7ScaleInE1ELSS_1EEEEEENS4_6LayoutINS5_IJNSA_ILi2EEESB_SB_EEENS5_IJSB_NSA_ILi0EEESY_EEEEENS5_IJNS4_10UnderscoreES11_S11_EEEEENS4_13SM90_TMA_LOADENS4_14ComposedLayoutINS4_7SwizzleILi3ELi4ELi3EEENS4_18smem_ptr_flag_bitsILi16EEENSV_INS5_IJSG_NSA_ILi8EEEEEENS5_IJSB_SG_EEEEEEEvNS4_8identityES14_NS15_INS16_ILi2ELi4ELi3EEES19_NSV_INS5_IJS1A_SH_EEENS5_IJSH_SB_EEEEEEEvS1F_EENS_8epilogue10collective6detail29Sm90TmaWarpSpecializedAdapterINS1N_15DefaultEpilogueISJ_SL_SL_NS1M_6thread17LinearCombinationISJ_Li1EffLNS1R_9ScaleType4KindE0ELNS_15FloatRoundStyleE2ESJ_EENS1_15EpilogueDefaultEEEEEvvEEEEvNT_6ParamsE)
        /*0440*/ 	.short	0x0210
        /*0442*/ 	.short	0x0470


	//----- nvinfo : EIATTR_SW_WAR
	.align		4
.L_43:
        /*0444*/ 	.byte	0x04, 0x36
        /*0446*/ 	.short	(.L_45 - .L_44)
.L_44:
        /*0448*/ 	.word	0x00000008
.L_45:


//--------------------- .nv.callgraph             --------------------------
	.section	.nv.callgraph,"",@"SHT_CUDA_CALLGRAPH"
	.align	4
	.sectionentsize	8
	.align		4
        /*0000*/ 	.word	0x00000000
	.align		4
        /*0004*/ 	.word	0xffffffff
	.align		4
        /*0008*/ 	.word	index@(_ZN7cutlass13device_kernelINS_4gemm6kernel13GemmUniversalIN4cute5tupleIJiiiiEEENS1_10collective13CollectiveMmaINS1_34MainloopSm90TmaGmmaWarpSpecializedILi11ENS5_IJNS4_1CILi1EEESB_SB_EEENS1_35KernelTmaWarpSpecializedCooperativeEEENS5_IJNSA_ILi256EEENSA_ILi64EEENSA_ILi32EEEEEENS_6half_tENS5_IJSB_llEEESJ_NS5_IJlSB_lEEENS4_8TiledMMAINS4_8MMA_AtomIJNS4_4SM904GMMA25MMA_64x64x16_F32F16F16_SSILNSP_5MajorE1ELSR_0ELNSP_7ScaleInE1ELSS_1EEEEEENS4_6LayoutINS5_IJNSA_ILi2EEESB_SB_EEENS5_IJSB_NSA_ILi0EEESY_EEEEENS5_IJNS4_10UnderscoreES11_S11_EEEEENS4_13SM90_TMA_LOADENS4_14ComposedLayoutINS4_7SwizzleILi3ELi4ELi3EEENS4_18smem_ptr_flag_bitsILi16EEENSV_INS5_IJSG_NSA_ILi8EEEEEENS5_IJSB_SG_EEEEEEEvNS4_8identityES14_NS15_INS16_ILi2ELi4ELi3EEES19_NSV_INS5_IJS1A_SH_EEENS5_IJSH_SB_EEEEEEEvS1F_EENS_8epilogue10collective6detail29Sm90TmaWarpSpecializedAdapterINS1N_15DefaultEpilogueISJ_SL_SL_NS1M_6thread17LinearCombinationISJ_Li1EffLNS1R_9ScaleType4KindE0ELNS_15FloatRoundStyleE2ESJ_EENS1_15EpilogueDefaultEEEEEvvEEEEvNT_6ParamsE)
	.align		4
        /*000c*/ 	.word	index@(__assertfail)
	.align		4
        /*0010*/ 	.word	0x00000000
	.align		4
        /*0014*/ 	.word	0xfffffffe
	.align		4
        /*0018*/ 	.word	0x00000000
	.align		4
        /*001c*/ 	.word	0xfffffffd
	.align		4
        /*0020*/ 	.word	0x00000000
	.align		4
        /*0024*/ 	.word	0xfffffffc


//--------------------- .nv.constant4             --------------------------
	.section	.nv.constant4,"a",@progbits
	.align	8
	.align		8
.nv.constant4:
        /*0000*/ 	.dword	__assertfail
	.align		8
        /*0008*/ 	.dword	__unnamed_1
	.align		8
        /*0010*/ 	.dword	_ZN40_INTERNAL_ede908ce_4_k_cu_74a7e884_245774cuda3std3__45__cpo5beginE
	.align		8
        /*0018*/ 	.dword	_ZN40_INTERNAL_ede908ce_4_k_cu_74a7e884_245774cuda3std3__45__cpo3endE
	.align		8
        /*0020*/ 	.dword	_ZN40_INTERNAL_ede908ce_4_k_cu_74a7e884_245774cuda3std3__45__cpo6cbeginE
	.align		8
        /*0028*/ 	.dword	_ZN40_INTERNAL_ede908ce_4_k_cu_74a7e884_245774cuda3std3__45__cpo4cendE
	.align		8
        /*0030*/ 	.dword	_ZN40_INTERNAL_ede908ce_4_k_cu_74a7e884_245774cuda3std3__442_GLOBAL__N__ede908ce_4_k_cu_74a7e884_245776ignoreE
	.align		8
        /*0038*/ 	.dword	_ZN40_INTERNAL_ede908ce_4_k_cu_74a7e884_245774cuda3std3__419piecewise_constructE
	.align		8
        /*0040*/ 	.dword	_ZN40_INTERNAL_ede908ce_4_k_cu_74a7e884_245774cuda3std3__48in_placeE
	.align		8
        /*0048*/ 	.dword	_ZN40_INTERNAL_ede908ce_4_k_cu_74a7e884_245774cuda3std6ranges3__45__cpo4swapE
	.align		8
        /*0050*/ 	.dword	_ZN40_INTERNAL_ede908ce_4_k_cu_74a7e884_245774cuda3std6ranges3__45__cpo9iter_moveE
	.align		8
        /*0058*/ 	.dword	_ZN40_INTERNAL_ede908ce_4_k_cu_74a7e884_245774cute7productE
	.align		8
        /*0060*/ 	.dword	_ZN40_INTERNAL_ede908ce_4_k_cu_74a7e884_245774cute1_E
	.align		8
        /*0068*/ 	.dword	$str$22
	.align		8
        /*0070*/ 	.dword	$str$23


//--------------------- .text._ZN7cutlass13device_kernelINS_4gemm6kernel13GemmUniversalIN4cute5tupleIJiiiiEEENS1_10collective13CollectiveMmaINS1_34MainloopSm90TmaGmmaWarpSpecializedILi11ENS5_IJNS4_1CILi1EEESB_SB_EEENS1_35KernelTmaWarpSpecializedCooperativeEEENS5_IJNSA_ILi256EEENSA_ILi64EEENSA_ILi32EEEEEENS_6half_tENS5_IJSB_llEEESJ_NS5_IJlSB_lEEENS4_8TiledMMAINS4_8MMA_AtomIJNS4_4SM904GMMA25MMA_64x64x16_F32F16F16_SSILNSP_5MajorE1ELSR_0ELNSP_7ScaleInE1ELSS_1EEEEEENS4_6LayoutINS5_IJNSA_ILi2EEESB_SB_EEENS5_IJSB_NSA_ILi0EEESY_EEEEENS5_IJNS4_10UnderscoreES11_S11_EEEEENS4_13SM90_TMA_LOADENS4_14ComposedLayoutINS4_7SwizzleILi3ELi4ELi3EEENS4_18smem_ptr_flag_bitsILi16EEENSV_INS5_IJSG_NSA_ILi8EEEEEENS5_IJSB_SG_EEEEEEEvNS4_8identityES14_NS15_INS16_ILi2ELi4ELi3EEES19_NSV_INS5_IJS1A_SH_EEENS5_IJSH_SB_EEEEEEEvS1F_EENS_8epilogue10collective6detail29Sm90TmaWarpSpecializedAdapterINS1N_15DefaultEpilogueISJ_SL_SL_NS1M_6thread17LinearCombinationISJ_Li1EffLNS1R_9ScaleType4KindE0ELNS_15FloatRoundStyleE2ESJ_EENS1_15EpilogueDefaultEEEEEvvEEEEvNT_6ParamsE --------------------------
	.section	.text._ZN7cutlass13device_kernelINS_4gemm6kernel13GemmUniversalIN4cute5tupleIJiiiiEEENS1_10collective13CollectiveMmaINS1_34MainloopSm90TmaGmmaWarpSpecializedILi11ENS5_IJNS4_1CILi1EEESB_SB_EEENS1_35KernelTmaWarpSpecializedCooperativeEEENS5_IJNSA_ILi256EEENSA_ILi64EEENSA_ILi32EEEEEENS_6half_tENS5_IJSB_llEEESJ_NS5_IJlSB_lEEENS4_8TiledMMAINS4_8MMA_AtomIJNS4_4SM904GMMA25MMA_64x64x16_F32F16F16_SSILNSP_5MajorE1ELSR_0ELNSP_7ScaleInE1ELSS_1EEEEEENS4_6LayoutINS5_IJNSA_ILi2EEESB_SB_EEENS5_IJSB_NSA_ILi0EEESY_EEEEENS5_IJNS4_10UnderscoreES11_S11_EEEEENS4_13SM90_TMA_LOADENS4_14ComposedLayoutINS4_7SwizzleILi3ELi4ELi3EEENS4_18smem_ptr_flag_bitsILi16EEENSV_INS5_IJSG_NSA_ILi8EEEEEENS5_IJSB_SG_EEEEEEEvNS4_8identityES14_NS15_INS16_ILi2ELi4ELi3EEES19_NSV_INS5_IJS1A_SH_EEENS5_IJSH_SB_EEEEEEEvS1F_EENS_8epilogue10collective6detail29Sm90TmaWarpSpecializedAdapterINS1N_15DefaultEpilogueISJ_SL_SL_NS1M_6thread17LinearCombinationISJ_Li1EffLNS1R_9ScaleType4KindE0ELNS_15FloatRoundStyleE2ESJ_EENS1_15EpilogueDefaultEEEEEvvEEEEvNT_6ParamsE,"ax",@progbits
	.align	128
.text._ZN7cutlass13device_kernelINS_4gemm6kernel13GemmUniversalIN4cute5tupleIJiiiiEEENS1_10collective13CollectiveMmaINS1_34MainloopSm90TmaGmmaWarpSpecializedILi11ENS5_IJNS4_1CILi1EEESB_SB_EEENS1_35KernelTmaWarpSpecializedCooperativeEEENS5_IJNSA_ILi256EEENSA_ILi64EEENSA_ILi32EEEEEENS_6half_tENS5_IJSB_llEEESJ_NS5_IJlSB_lEEENS4_8TiledMMAINS4_8MMA_AtomIJNS4_4SM904GMMA25MMA_64x64x16_F32F16F16_SSILNSP_5MajorE1ELSR_0ELNSP_7ScaleInE1ELSS_1EEEEEENS4_6LayoutINS5_IJNSA_ILi2EEESB_SB_EEENS5_IJSB_NSA_ILi0EEESY_EEEEENS5_IJNS4_10UnderscoreES11_S11_EEEEENS4_13SM90_TMA_LOADENS4_14ComposedLayoutINS4_7SwizzleILi3ELi4ELi3EEENS4_18smem_ptr_flag_bitsILi16EEENSV_INS5_IJSG_NSA_ILi8EEEEEENS5_IJSB_SG_EEEEEEEvNS4_8identityES14_NS15_INS16_ILi2ELi4ELi3EEES19_NSV_INS5_IJS1A_SH_EEENS5_IJSH_SB_EEEEEEEvS1F_EENS_8epilogue10collective6detail29Sm90TmaWarpSpecializedAdapterINS1N_15DefaultEpilogueISJ_SL_SL_NS1M_6thread17LinearCombinationISJ_Li1EffLNS1R_9ScaleType4KindE0ELNS_15FloatRoundStyleE2ESJ_EENS1_15EpilogueDefaultEEEEEvvEEEEvNT_6ParamsE:
        .type           _ZN7cutlass13device_kernelINS_4gemm6kernel13GemmUniversalIN4cute5tupleIJiiiiEEENS1_10collective13CollectiveMmaINS1_34MainloopSm90TmaGmmaWarpSpecializedILi11ENS5_IJNS4_1CILi1EEESB_SB_EEENS1_35KernelTmaWarpSpecializedCooperativeEEENS5_IJNSA_ILi256EEENSA_ILi64EEENSA_ILi32EEEEEENS_6half_tENS5_IJSB_llEEESJ_NS5_IJlSB_lEEENS4_8TiledMMAINS4_8MMA_AtomIJNS4_4SM904GMMA25MMA_64x64x16_F32F16F16_SSILNSP_5MajorE1ELSR_0ELNSP_7ScaleInE1ELSS_1EEEEEENS4_6LayoutINS5_IJNSA_ILi2EEESB_SB_EEENS5_IJSB_NSA_ILi0EEESY_EEEEENS5_IJNS4_10UnderscoreES11_S11_EEEEENS4_13SM90_TMA_LOADENS4_14ComposedLayoutINS4_7SwizzleILi3ELi4ELi3EEENS4_18smem_ptr_flag_bitsILi16EEENSV_INS5_IJSG_NSA_ILi8EEEEEENS5_IJSB_SG_EEEEEEEvNS4_8identityES14_NS15_INS16_ILi2ELi4ELi3EEES19_NSV_INS5_IJS1A_SH_EEENS5_IJSH_SB_EEEEEEEvS1F_EENS_8epilogue10collective6detail29Sm90TmaWarpSpecializedAdapterINS1N_15DefaultEpilogueISJ_SL_SL_NS1M_6thread17LinearCombinationISJ_Li1EffLNS1R_9ScaleType4KindE0ELNS_15FloatRoundStyleE2ESJ_EENS1_15EpilogueDefaultEEEEEvvEEEEvNT_6ParamsE,@function
        .size           _ZN7cutlass13device_kernelINS_4gemm6kernel13GemmUniversalIN4cute5tupleIJiiiiEEENS1_10collective13CollectiveMmaINS1_34MainloopSm90TmaGmmaWarpSpecializedILi11ENS5_IJNS4_1CILi1EEESB_SB_EEENS1_35KernelTmaWarpSpecializedCooperativeEEENS5_IJNSA_ILi256EEENSA_ILi64EEENSA_ILi32EEEEEENS_6half_tENS5_IJSB_llEEESJ_NS5_IJlSB_lEEENS4_8TiledMMAINS4_8MMA_AtomIJNS4_4SM904GMMA25MMA_64x64x16_F32F16F16_SSILNSP_5MajorE1ELSR_0ELNSP_7ScaleInE1ELSS_1EEEEEENS4_6LayoutINS5_IJNSA_ILi2EEESB_SB_EEENS5_IJSB_NSA_ILi0EEESY_EEEEENS5_IJNS4_10UnderscoreES11_S11_EEEEENS4_13SM90_TMA_LOADENS4_14ComposedLayoutINS4_7SwizzleILi3ELi4ELi3EEENS4_18smem_ptr_flag_bitsILi16EEENSV_INS5_IJSG_NSA_ILi8EEEEEENS5_IJSB_SG_EEEEEEEvNS4_8identityES14_NS15_INS16_ILi2ELi4ELi3EEES19_NSV_INS5_IJS1A_SH_EEENS5_IJSH_SB_EEEEEEEvS1F_EENS_8epilogue10collective6detail29Sm90TmaWarpSpecializedAdapterINS1N_15DefaultEpilogueISJ_SL_SL_NS1M_6thread17LinearCombinationISJ_Li1EffLNS1R_9ScaleType4KindE0ELNS_15FloatRoundStyleE2ESJ_EENS1_15EpilogueDefaultEEEEEvvEEEEvNT_6ParamsE,(.L_x_207 - _ZN7cutlass13device_kernelINS_4gemm6kernel13GemmUniversalIN4cute5tupleIJiiiiEEENS1_10collective13CollectiveMmaINS1_34MainloopSm90TmaGmmaWarpSpecializedILi11ENS5_IJNS4_1CILi1EEESB_SB_EEENS1_35KernelTmaWarpSpecializedCooperativeEEENS5_IJNSA_ILi256EEENSA_ILi64EEENSA_ILi32EEEEEENS_6half_tENS5_IJSB_llEEESJ_NS5_IJlSB_lEEENS4_8TiledMMAINS4_8MMA_AtomIJNS4_4SM904GMMA25MMA_64x64x16_F32F16F16_SSILNSP_5MajorE1ELSR_0ELNSP_7ScaleInE1ELSS_1EEEEEENS4_6LayoutINS5_IJNSA_ILi2EEESB_SB_EEENS5_IJSB_NSA_ILi0EEESY_EEEEENS5_IJNS4_10UnderscoreES11_S11_EEEEENS4_13SM90_TMA_LOADENS4_14ComposedLayoutINS4_7SwizzleILi3ELi4ELi3EEENS4_18smem_ptr_flag_bitsILi16EEENSV_INS5_IJSG_NSA_ILi8EEEEEENS5_IJSB_SG_EEEEEEEvNS4_8identityES14_NS15_INS16_ILi2ELi4ELi3EEES19_NSV_INS5_IJS1A_SH_EEENS5_IJSH_SB_EEEEEEEvS1F_EENS_8epilogue10collective6detail29Sm90TmaWarpSpecializedAdapterINS1N_15DefaultEpilogueISJ_SL_SL_NS1M_6thread17LinearCombinationISJ_Li1EffLNS1R_9ScaleType4KindE0ELNS_15FloatRoundStyleE2ESJ_EENS1_15EpilogueDefaultEEEEEvvEEEEvNT_6ParamsE)
        .other          _ZN7cutlass13device_kernelINS_4gemm6kernel13GemmUniversalIN4cute5tupleIJiiiiEEENS1_10collective13CollectiveMmaINS1_34MainloopSm90TmaGmmaWarpSpecializedILi11ENS5_IJNS4_1CILi1EEESB_SB_EEENS1_35KernelTmaWarpSpecializedCooperativeEEENS5_IJNSA_ILi256EEENSA_ILi64EEENSA_ILi32EEEEEENS_6half_tENS5_IJSB_llEEESJ_NS5_IJlSB_lEEENS4_8TiledMMAINS4_8MMA_AtomIJNS4_4SM904GMMA25MMA_64x64x16_F32F16F16_SSILNSP_5MajorE1ELSR_0ELNSP_7ScaleInE1ELSS_1EEEEEENS4_6LayoutINS5_IJNSA_ILi2EEESB_SB_EEENS5_IJSB_NSA_ILi0EEESY_EEEEENS5_IJNS4_10UnderscoreES11_S11_EEEEENS4_13SM90_TMA_LOADENS4_14ComposedLayoutINS4_7SwizzleILi3ELi4ELi3EEENS4_18smem_ptr_flag_bitsILi16EEENSV_INS5_IJSG_NSA_ILi8EEEEEENS5_IJSB_SG_EEEEEEEvNS4_8identityES14_NS15_INS16_ILi2ELi4ELi3EEES19_NSV_INS5_IJS1A_SH_EEENS5_IJSH_SB_EEEEEEEvS1F_EENS_8epilogue10collective6detail29Sm90TmaWarpSpecializedAdapterINS1N_15DefaultEpilogueISJ_SL_SL_NS1M_6thread17LinearCombinationISJ_Li1EffLNS1R_9ScaleType4KindE0ELNS_15FloatRoundStyleE2ESJ_EENS1_15EpilogueDefaultEEEEEvvEEEEvNT_6ParamsE,@"STO_CUDA_ENTRY STV_DEFAULT"
_ZN7cutlass13device_kernelINS_4gemm6kernel13GemmUniversalIN4cute5tupleIJiiiiEEENS1_10collective13CollectiveMmaINS1_34MainloopSm90TmaGmmaWarpSpecializedILi11ENS5_IJNS4_1CILi1EEESB_SB_EEENS1_35KernelTmaWarpSpecializedCooperativeEEENS5_IJNSA_ILi256EEENSA_ILi64EEENSA_ILi32EEEEEENS_6half_tENS5_IJSB_llEEESJ_NS5_IJlSB_lEEENS4_8TiledMMAINS4_8MMA_AtomIJNS4_4SM904GMMA25MMA_64x64x16_F32F16F16_SSILNSP_5MajorE1ELSR_0ELNSP_7ScaleInE1ELSS_1EEEEEENS4_6LayoutINS5_IJNSA_ILi2EEESB_SB_EEENS5_IJSB_NSA_ILi0EEESY_EEEEENS5_IJNS4_10UnderscoreES11_S11_EEEEENS4_13SM90_TMA_LOADENS4_14ComposedLayoutINS4_7SwizzleILi3ELi4ELi3EEENS4_18smem_ptr_flag_bitsILi16EEENSV_INS5_IJSG_NSA_ILi8EEEEEENS5_IJSB_SG_EEEEEEEvNS4_8identityES14_NS15_INS16_ILi2ELi4ELi3EEES19_NSV_INS5_IJS1A_SH_EEENS5_IJSH_SB_EEEEEEEvS1F_EENS_8epilogue10collective6detail29Sm90TmaWarpSpecializedAdapterINS1N_15DefaultEpilogueISJ_SL_SL_NS1M_6thread17LinearCombinationISJ_Li1EffLNS1R_9ScaleType4KindE0ELNS_15FloatRoundStyleE2ESJ_EENS1_15EpilogueDefaultEEEEEvvEEEEvNT_6ParamsE:
[----:B------:R-:W0:Y:S01]  /*0000*/  LDC R1, c[0x0][0x28] ;  /* 0x00000a00ff017b82 */ /* 0x000e220000000800 */
[----:B------:R-:W1:Y:S01]  /*0010*/  S2R R3, SR_TID.X ;  /* 0x0000000000037919 */ /* 0x000e620000002100 */
[----:B------:R-:W-:Y:S01]  /*0020*/  ELECT P0, URZ, PT ;  /* 0x00000000003f782f */ /* 0x000fe20003800000 */
[----:B------:R-:W-:Y:S01]  /*0030*/  BSSY B0, `(.L_x_0) ;  /* 0x000000f000007945 */ /* 0x000fe20003800000 */
[--C-:B-1----:R-:W-:Y:S02]  /*0040*/  SHF.R.U32.HI R0, RZ, 0x5, R3.reuse ;  /* 0x00000005ff007819 */ /* 0x102fe40000011603 */
[----:B------:R-:W-:-:S03]  /*0050*/  SHF.R.U32.HI R14, RZ, 0x7, R3 ;  /* 0x00000007ff0e7819 */ /* 0x000fc60000011603 */
[----:B------:R-:W1:Y:S04]  /*0060*/  SHFL.IDX PT, R4, R0, RZ, 0x1f ;  /* 0x00001fff00047589 */ /* 0x000e6800000e0000 */
[----:B------:R2:W3:Y:S01]  /*0070*/  SHFL.IDX PT, R10, R14, RZ, 0x1f ;  /* 0x00001fff0e0a7589 */ /* 0x0004e200000e0000 */
[----:B-1----:R-:W-:-:S13]  /*0080*/  ISETP.NE.OR P0, PT, R4, RZ, !P0 ;  /* 0x000000ff0400720c */ /* 0x002fda0004705670 */
[----:B0-23--:R-:W-:Y:S05]  /*0090*/  @P0 BRA `(.L_x_1) ;  /* 0x0000000000200947 */ /* 0x00dfea0003800000 */
[----:B------:R-:W-:Y:S02]  /*00a0*/  ULDC.64 UR4, c[0x0][0x198] ;  /* 0x0000660000047ab9 */ /* 0x000fe40000000a00 */
[----:B------:R-:W-:Y:S02]  /*00b0*/  UIADD3 UR6, UP0, UR4, 0xf0, URZ ;  /* 0x000000f004067890 */ /* 0x000fe4000ff1e03f */
[----:B------:R-:W-:Y:S02]  /*00c0*/  UIADD3 UR4, UP1, UR4, 0x1f0, URZ ;  /* 0x000001f004047890 */ /* 0x000fe4000ff3e03f */
[----:B------:R-:W-:Y:S02]  /*00d0*/  UIADD3.X UR7, URZ, UR5, URZ, UP0, !UPT ;  /* 0x000000053f077290 */ /* 0x000fe400087fe43f */
[----:B------:R-:W-:-:S07]  /*00e0*/  UIADD3.X UR5, URZ, UR5, URZ, UP1, !UPT ;  /* 0x000000053f057290 */ /* 0x000fce0008ffe43f */
[----:B------:R0:W-:Y:S02]  /*00f0*/  UTMACCTL.PF [UR6] ;  /* 0x00000000060079b9 */ /* 0x0001e40008040000 */
[----:B------:R0:W-:Y:S02]  /*0100*/  UTMACCTL.PF [UR4] ;  /* 0x00000000040079b9 */ /* 0x0001e40008040000 */
[----:B0-----:R-:W-:Y:S01]  /*0110*/  NOP ;  /* 0x0000000000007918 */ /* 0x001fe20000000000 */
.L_x_1:
[----:B------:R-:W-:Y:S05]  /*0120*/  BSYNC B0 ;  /* 0x0000000000007941 */ /* 0x000fea0003800000 */
.L_x_0:
[----:B------:R-:W0:Y:S02]  /*0130*/  SHFL.IDX PT, R2, R0, RZ, 0x1f ;  /* 0x00001fff00027589 */ /* 0x000e2400000e0000 */
[----:B0-----:R-:W-:-:S13]  /*0140*/  ISETP.NE.AND P0, PT, R2, RZ, PT ;  /* 0x000000ff0200720c */ /* 0x001fda0003f05270 */
[----:B------:R-:W-:Y:S05]  /*0150*/  @P0 BRA `(.L_x_2) ;  /* 0x00000000009c0947 */ /* 0x000fea0003800000 */
[----:B------:R-:W-:Y:S01]  /*0160*/  ELECT P0, URZ, PT ;  /* 0x00000000003f782f */ /* 0x000fe20003800000 */
[----:B------:R-:W-:-:S12]  /*0170*/  BSSY B0, `(.L_x_2) ;  /* 0x0000025000007945 */ /* 0x000fd80003800000 */
[----:B------:R-:W-:Y:S05]  /*0180*/  @!P0 BRA `(.L_x_3) ;  /* 0x00000000008c8947 */ /* 0x000fea0003800000 */
[----:B------:R-:W0:Y:S01]  /*0190*/  S2UR UR8, SR_CgaCtaId ;  /* 0x00000000000879c3 */ /* 0x000e220000008800 */
[----:B------:R-:W-:Y:S01]  /*01a0*/  UMOV UR4, 0x400 ;  /* 0x0000040000047882 */ /* 0x000fe20000000000 */
[----:B------:R-:W-:Y:S01]  /*01b0*/  UMOV UR5, 0x1 ;  /* 0x0000000100057882 */ /* 0x000fe20000000000 */
[----:B------:R-:W-:Y:S02]  /*01c0*/  UMOV UR6, 0x100 ;  /* 0x0000010000067882 */ /* 0x000fe40000000000 */
[----:B------:R-:W-:-:S04]  /*01d0*/  UIADD3 UR6, -UR6, 0x100000, URZ ;  /* 0x0010000006067890 */ /* 0x000fc8000fffe13f */
[----:B------:R-:W-:Y:S02]  /*01e0*/  USHF.L.U32 UR7, UR6, 0xb, URZ ;  /* 0x0000000b06077899 */ /* 0x000fe4000800063f */
[----:B------:R-:W-:Y:S02]  /*01f0*/  USHF.L.U32 UR6, UR6, 0x1, URZ ;  /* 0x0000000106067899 */ /* 0x000fe4000800063f */
[----:B0-----:R-:W-:Y:S02]  /*0200*/  ULEA UR8, UR8, UR4, 0x18 ;  /* 0x0000000408087291 */ /* 0x001fe4000f8ec03f */
[----:B------:R-:W-:-:S04]  /*0210*/  UIADD3 UR4, -UR5, 0x100000, URZ ;  /* 0x0010000005047890 */ /* 0x000fc8000fffe13f */
[----:B------:R-:W-:Y:S02]  /*0220*/  USHF.L.U32 UR5, UR4, 0xb, URZ ;  /* 0x0000000b04057899 */ /* 0x000fe4000800063f */
[----:B------:R-:W-:Y:S01]  /*0230*/  USHF.L.U32 UR4, UR4, 0x1, URZ ;  /* 0x0000000104047899 */ /* 0x000fe2000800063f */
[----:B------:R-:W0:Y:S11]  /*0240*/  FENCE.VIEW.ASYNC.S ;  /* 0x00000000000073c6 */ /* 0x000e360000000000 */
[----:B0-----:R0:W1:Y:S01]  /*0250*/  SYNCS.EXCH.64 URZ, [UR8], UR4 ;  /* 0x00000004083f75b2 */ /* 0x0010620008000100 */
[----:B------:R0:W2:Y:S01]  /*0260*/  SYNCS.EXCH.64 URZ, [UR8+0x58], UR6 ;  /* 0x00005806083f75b2 */ /* 0x0000a20008000100 */
[----:B------:R0:W3:Y:S01]  /*0270*/  SYNCS.EXCH.64 URZ, [UR8+0x8], UR4 ;  /* 0x00000804083f75b2 */ /* 0x0000e20008000100 */
[----:B------:R0:W4:Y:S01]  /*0280*/  SYNCS.EXCH.64 URZ, [UR8+0x60], UR6 ;  /* 0x00006006083f75b2 */ /* 0x0001220008000100 */
[----:B------:R0:W0:Y:S01]  /*0290*/  SYNCS.EXCH.64 URZ, [UR8+0x10], UR4 ;  /* 0x00001004083f75b2 */ /* 0x0000220008000100 */
        /* <DEDUP_REMOVED lines=17> */
[----:B------:R-:W-:Y:S01]  /*03b0*/  NOP ;  /* 0x0000000000007918 */ /* 0x000fe20000000000 */
.L_x_3:
[----:B0-----:R-:W-:Y:S05]  /*03c0*/  BSYNC B0 ;  /* 0x0000000000007941 */ /* 0x001fea0003800000 */
.L_x_2:
[----:B------:R-:W0:Y:S01]  /*03d0*/  SHFL.IDX PT, R0, R0, RZ, 0x1f ;  /* 0x00001fff00007589 */ /* 0x000e2200000e0000 */
[----:B------:R-:W5:Y:S01]  /*03e0*/  LDC R2, c[0x0][0x65c] ;  /* 0x00019700ff027b82 */ /* 0x000f620000000800 */
[----:B------:R-:W-:Y:S02]  /*03f0*/  ELECT P0, URZ, PT ;  /* 0x00000000003f782f */ /* 0x000fe40003800000 */
[----:B------:R-:W-:Y:S01]  /*0400*/  LOP3.LUT R7, R7, 0xfffff7ff, RZ, 0xc0, !PT ;  /* 0xfffff7ff07077812 */ /* 0x000fe200078ec0ff */
[----:B------:R-:W1:Y:S01]  /*0410*/  S2R R5, SR_CTAID.Y ;  /* 0x0000000000057919 */ /* 0x000e620000002600 */
[----:B------:R-:W-:Y:S01]  /*0420*/  UMOV UR4, 0x20 ;  /* 0x0000002000047882 */ /* 0x000fe20000000000 */
[----:B------:R-:W-:Y:S01]  /*0430*/  NOP ;  /* 0x0000000000007918 */ /* 0x000fe20000000000 */
[----:B------:R-:W-:Y:S01]  /*0440*/  ISETP.NE.AND P2, PT, R10, RZ, PT ;  /* 0x000000ff0a00720c */ /* 0x000fe20003f45270 */
[----:B------:R-:W2:Y:S01]  /*0450*/  S2R R6, SR_CTAID.X ;  /* 0x0000000000067919 */ /* 0x000ea20000002500 */
[----:B------:R-:W-:Y:S01]  /*0460*/  NOP ;  /* 0x0000000000007918 */ /* 0x000fe20000000000 */
[----:B0-----:R-:W-:-:S02]  /*0470*/  ISETP.NE.OR P0, PT, R0, RZ, !P0 ;  /* 0x000000ff0000720c */ /* 0x001fc40004705670 */
[----:B-----5:R-:W-:-:S11]  /*0480*/  ISETP.NE.AND P3, PT, R2, 0x1, PT ;  /* 0x000000010200780c */ /* 0x020fd60003f65270 */
[----:B------:R-:W-:Y:S01]  /*0490*/  VOTEU.ALL UP0, P0 ;  /* 0x00000000003f7886 */ /* 0x000fe20000000000 */
[----:B------:R-:W-:Y:S01]  /*04a0*/  VOTEU.ALL UP1, P0 ;  /* 0x00000000003f7886 */ /* 0x000fe20000020000 */
[----:B------:R-:W-:Y:S01]  /*04b0*/  @P3 LOP3.LUT R7, R7, 0x800, RZ, 0xfc, !PT ;  /* 0x0000080007073812 */ /* 0x000fe200078efcff */
[----:B------:R-:W2:Y:S01]  /*04c0*/  @P3 LDC R17, c[0x0][0x10] ;  /* 0x00000400ff113b82 */ /* 0x000ea20000000800 */
[----:B------:R-:W-:Y:S01]  /*04d0*/  SHF.R.S32.HI R7, RZ, 0x1f, R4 ;  /* 0x0000001fff077819 */ /* 0x000fe20000011404 */
[----:B------:R-:W-:Y:S01]  /*04e0*/  @!UP0 UMOV UR6, 0x400 ;  /* 0x0000040000068882 */ /* 0x000fe20000000000 */
[----:B------:R-:W-:-:S04]  /*04f0*/  @!UP0 UIADD3 UR4, -UR4, 0x100000, URZ ;  /* 0x0010000004048890 */ /* 0x000fc8000fffe13f */
[----:B------:R-:W-:Y:S02]  /*0500*/  @!UP0 USHF.L.U32 UR5, UR4, 0xb, URZ ;  /* 0x0000000b04058899 */ /* 0x000fe4000800063f */
[----:B------:R-:W-:Y:S01]  /*0510*/  @!UP0 USHF.L.U32 UR4, UR4, 0x1, URZ ;  /* 0x0000000104048899 */ /* 0x000fe2000800063f */
[----:B-1----:R-:W-:Y:S01]  /*0520*/  @P3 IMAD.MOV.U32 R8, RZ, RZ, R5 ;  /* 0x000000ffff083224 */ /* 0x002fe200078e0005 */
[----:B------:R-:W-:Y:S01]  /*0530*/  LEA.HI R7, R7, R4, RZ, 0x2 ;  /* 0x0000000407077211 */ /* 0x000fe200078f10ff */
[----:B------:R-:W-:Y:S01]  /*0540*/  @P3 IMAD.MOV.U32 R9, RZ, RZ, RZ ;  /* 0x000000ffff093224 */ /* 0x000fe200078e00ff */
[----:B------:R-:W0:Y:S02]  /*0550*/  @!UP0 S2UR UR7, SR_CgaCtaId ;  /* 0x00000000000789c3 */ /* 0x000e240000008800 */
[----:B------:R-:W-:-:S05]  /*0560*/  LOP3.LUT R7, R7, 0xfffffffc, RZ, 0xc0, !PT ;  /* 0xfffffffc07077812 */ /* 0x000fca00078ec0ff */
[----:B------:R-:W-:Y:S01]  /*0570*/  IMAD.IADD R0, R4, 0x1, -R7 ;  /* 0x0000000104007824 */ /* 0x000fe200078e0a07 */
[----:B------:R-:W-:Y:S01]  /*0580*/  LOP3.LUT R4, R3, 0x7f, RZ, 0xc0, !PT ;  /* 0x0000007f03047812 */ /* 0x000fe200078ec0ff */
[----:B------:R-:W1:Y:S01]  /*0590*/  @!P3 LDC R11, c[0x0][0xc] ;  /* 0x00000300ff0bbb82 */ /* 0x000e620000000800 */
[----:B------:R-:W-:Y:S02]  /*05a0*/  IMAD.MOV.U32 R7, RZ, RZ, RZ ;  /* 0x000000ffff077224 */ /* 0x000fe400078e00ff */
[----:B------:R-:W-:Y:S01]  /*05b0*/  ISETP.NE.AND P1, PT, R0, 0x3, PT ;  /* 0x000000030000780c */ /* 0x000fe20003f25270 */
[----:B--2---:R-:W-:Y:S01]  /*05c0*/  @P3 IMAD.WIDE.U32 R16, R6, R17, R8 ;  /* 0x0000001106103225 */ /* 0x004fe200078e0008 */
[----:B0-----:R-:W-:Y:S01]  /*05d0*/  @!UP0 ULEA UR8, UR7, UR6, 0x18 ;  /* 0x0000000607088291 */ /* 0x001fe2000f8ec03f */
[----:B------:R-:W-:Y:S02]  /*05e0*/  VOTEU.ALL UP0, P0 ;  /* 0x00000000003f7886 */ /* 0x000fe40000000000 */
[----:B------:R-:W-:Y:S01]  /*05f0*/  ULDC UR6, c[0x0][0xc] ;  /* 0x0000030000067ab9 */ /* 0x000fe20000000800 */
[----:B------:R-:W-:Y:S01]  /*0600*/  ISETP.EQ.OR P0, PT, R0, RZ, !P1 ;  /* 0x000000ff0000720c */ /* 0x000fe20004f02670 */
[----:B------:R-:W-:-:S03]  /*0610*/  ULDC UR7, c[0x0][0x10] ;  /* 0x0000040000077ab9 */ /* 0x000fc60000000800 */
[C---:B------:R-:W-:Y:S01]  /*0620*/  ISETP.EQ.AND P0, PT, R10.reuse, RZ, P0 ;  /* 0x000000ff0a00720c */ /* 0x040fe20000702270 */
[----:B------:R-:W-:Y:S02]  /*0630*/  VIADD R10, R10, 0xffffffff ;  /* 0xffffffff0a0a7836 */ /* 0x000fe40000000000 */
[----:B-1----:R-:W-:Y:S01]  /*0640*/  @!P3 IMAD.WIDE.U32 R8, R11, R5, R6 ;  /* 0x000000050b08b225 */ /* 0x002fe200078e0006 */
[----:B------:R-:W0:Y:S02]  /*0650*/  FENCE.VIEW.ASYNC.S ;  /* 0x00000000000073c6 */ /* 0x000e240000000000 */
[----:B0-----:R-:W3:Y:S01]  /*0660*/  @!UP0 SYNCS.EXCH.64 URZ, [UR8+0xc0], UR4 ;  /* 0x0000c004083f85b2 */ /* 0x001ee20008000100 */
[----:B------:R-:W-:Y:S01]  /*0670*/  SEL R18, RZ, 0x1, !P0 ;  /* 0x00000001ff127807 */ /* 0x000fe20004000000 */
[----:B------:R-:W-:Y:S01]  /*0680*/  @P3 IMAD.MOV.U32 R11, RZ, RZ, RZ ;  /* 0x000000ffff0b3224 */ /* 0x000fe200078e00ff */
[----:B------:R-:W-:Y:S01]  /*0690*/  ISETP.GE.U32.AND P1, PT, R10, 0x2, PT ;  /* 0x000000020a00780c */ /* 0x000fe20003f26070 */
[----:B------:R-:W-:-:S02]  /*06a0*/  @!P3 IMAD.MOV.U32 R16, RZ, RZ, R8 ;  /* 0x000000ffff10b224 */ /* 0x000fc400078e0008 */
[----:B------:R-:W-:Y:S01]  /*06b0*/  @P3 IMAD.IADD R17, R17, 0x1, R11 ;  /* 0x0000000111113824 */ /* 0x000fe200078e020b */
[----:B------:R-:W-:Y:S01]  /*06c0*/  SEL R18, R18, 0x2, P1 ;  /* 0x0000000212127807 */ /* 0x000fe20000800000 */
[----:B------:R-:W-:Y:S01]  /*06d0*/  @!P3 IMAD.MOV.U32 R17, RZ, RZ, R9 ;  /* 0x000000ffff11b224 */ /* 0x000fe200078e0009 */
[----:B------:R0:W3:Y:S01]  /*06e0*/  @!UP1 SYNCS.EXCH.64 URZ, [UR8+0xc8], UR4 ;  /* 0x0000c804083f95b2 */ /* 0x0000e20008000100 */
[----:B------:R-:W-:Y:S01]  /*06f0*/  NOP ;  /* 0x0000000000007918 */ /* 0x000fe20000000000 */
[----:B0-----:R-:W-:-:S03]  /*0700*/  UIMAD.WIDE.U32 UR4, UR6, UR7, URZ ;  /* 0x00000007060472a5 */ /* 0x001fc6000f8e003f */
[----:B------:R-:W-:Y:S02]  /*0710*/  ULDC UR6, c[0x0][0x14] ;  /* 0x0000050000067ab9 */ /* 0x000fe40000000800 */
[----:B------:R-:W-:Y:S02]  /*0720*/  UIMAD.WIDE.U32 UR38, UR4, UR6, URZ ;  /* 0x00000006042672a5 */ /* 0x000fe4000f8e003f */
[----:B------:R-:W-:-:S04]  /*0730*/  UIMAD UR37, UR5, UR6, URZ ;  /* 0x00000006052572a4 */ /* 0x000fc8000f8e023f */
[----:B------:R-:W-:Y:S01]  /*0740*/  UIADD3 UR37, UR39, UR37, URZ ;  /* 0x0000002527257290 */ /* 0x000fe2000fffe03f */
[----:B---34-:R-:W-:Y:S06]  /*0750*/  BAR.SYNC.DEFER_BLOCKING 0x0 ;  /* 0x0000000000007b1d */ /* 0x018fec0000010000 */
[----:B------:R-:W-:Y:S05]  /*0760*/  @!P2 BRA `(.L_x_4) ;  /* 0x000000680080a947 */ /* 0x000fea0003800000 */
[----:B------:R-:W-:-:S13]  /*0770*/  ISETP.GT.U32.AND P0, PT, R10, 0x1, PT ;  /* 0x000000010a00780c */ /* 0x000fda0003f04070 */
[----:B------:R-:W-:Y:S05]  /*0780*/  @P0 EXIT ;  /* 0x000000000000094d */ /* 0x000fea0003800000 */
[----:B------:R-:W-:Y:S01]  /*0790*/  ULDC.64 UR4, c[0x0][0x650] ;  /* 0x0001940000047ab9 */ /* 0x000fe20000000a00 */
[----:B------:R-:W-:Y:S01]  /*07a0*/  PRMT R0, RZ, 0x7610, R0 ;  /* 0x00007610ff007816 */ /* 0x000fe20000000000 */
[----:B------:R-:W-:Y:S01]  /*07b0*/  IMAD.MOV.U32 R107, RZ, RZ, -0x1 ;  /* 0xffffffffff6b7424 */ /* 0x000fe200078e00ff */
[----:B------:R-:W-:Y:S01]  /*07c0*/  ISETP.GE.U32.AND P0, PT, R16, UR4, PT ;  /* 0x0000000410007c0c */ /* 0x000fe2000bf06070 */
[----:B------:R-:W-:Y:S02]  /*07d0*/  IMAD.MOV.U32 R100, RZ, RZ, -0x1 ;  /* 0xffffffffff647424 */ /* 0x000fe400078e00ff */
[----:B------:R-:W-:Y:S01]  /*07e0*/  IMAD.MOV.U32 R19, RZ, RZ, -0x1 ;  /* 0xffffffffff137424 */ /* 0x000fe200078e00ff */
[----:B------:R-:W-:-:S13]  /*07f0*/  ISETP.GE.U32.AND.EX P0, PT, R17, UR5, PT, P0 ;  /* 0x0000000511007c0c */ /* 0x000fda000bf06100 */
[----:B------:R-:W-:Y:S05]  /*0800*/  @P0 BRA `(.L_x_5) ;  /* 0x0000000400580947 */ /* 0x000fea0003800000 */
[----:B------:R-:W0:Y:S01]  /*0810*/  LDC.64 R20, c[0x0][0x628] ;  /* 0x00018a00ff147b82 */ /* 0x000e220000000a00 */
[----:B------:R-:W-:Y:S02]  /*0820*/  IMAD.MOV.U32 R8, RZ, RZ, R16 ;  /* 0x000000ffff087224 */ /* 0x000fe400078e0010 */
[----:B------:R-:W-:-:S05]  /*0830*/  IMAD.MOV.U32 R9, RZ, RZ, R17 ;  /* 0x000000ffff097224 */ /* 0x000fca00078e0011 */
[----:B------:R-:W1:Y:S08]  /*0840*/  LDC R0, c[0x0][0x630] ;  /* 0x00018c00ff007b82 */ /* 0x000e700000000800 */
[----:B------:R-:W2:Y:S01]  /*0850*/  LDC.64 R22, c[0x0][0x620] ;  /* 0x00018800ff167b82 */ /* 0x000ea20000000a00 */
[----:B0-----:R-:W-:-:S04]  /*0860*/  ISETP.NE.U32.AND P0, PT, R20, RZ, PT ;  /* 0x000000ff1400720c */ /* 0x001fc80003f05070 */
[----:B------:R-:W-:-:S13]  /*0870*/  ISETP.NE.AND.EX P0, PT, R21, RZ, PT, P0 ;  /* 0x000000ff1500720c */ /* 0x000fda0003f05300 */
[----:B-12---:R-:W-:Y:S05]  /*0880*/  @!P0 BRA `(.L_x_6) ;  /* 0x0000000000288947 */ /* 0x006fea0003800000 */
[----:B------:R-:W0:Y:S02]  /*0890*/  LDC R13, c[0x0][0x634] ;  /* 0x00018d00ff0d7b82 */ /* 0x000e240000000800 */
[----:B0-----:R-:W-:-:S05]  /*08a0*/  IADD3 R13, P0, R16, R13, RZ ;  /* 0x0000000d100d7210 */ /* 0x001fca0007f1e0ff */
[----:B------:R-:W-:-:S04]  /*08b0*/  IMAD.X R15, RZ, RZ, R17, P0 ;  /* 0x000000ffff0f7224 */ /* 0x000fc800000e0611 */
[----:B------:R-:W-:-:S04]  /*08c0*/  IMAD.WIDE.U32 R8, R15, R20, RZ ;  /* 0x000000140f087225 */ /* 0x000fc800078e00ff */
[----:B------:R-:W-:-:S04]  /*08d0*/  IMAD.WIDE.U32 R10, P0, R13, R21, R8 ;  /* 0x000000150d0a7225 */ /* 0x000fc80007800008 */
[----:B------:R-:W-:-:S04]  /*08e0*/  IMAD.WIDE.U32 R8, R13, R20, RZ ;  /* 0x000000140d087225 */ /* 0x000fc800078e00ff */
[----:B------:R-:W-:Y:S01]  /*08f0*/  IMAD.X R13, RZ, RZ, RZ, P0 ;  /* 0x000000ffff0d7224 */ /* 0x000fe200000e06ff */
[----:B------:R-:W-:Y:S01]  /*0900*/  IADD3 RZ, P0, R9, R10, RZ ;  /* 0x0000000a09ff7210 */ /* 0x000fe20007f1e0ff */
[----:B------:R-:W-:-:S04]  /*0910*/  IMAD.MOV.U32 R12, RZ, RZ, R11 ;  /* 0x000000ffff0c7224 */ /* 0x000fc800078e000b */
[----:B------:R-:W-:-:S08]  /*0920*/  IMAD.WIDE.U32.X R8, R15, R21, R12, P0 ;  /* 0x000000150f087225 */ /* 0x000fd000000e040c */
.L_x_6:
[-CC-:B------:R-:W-:Y:S01]  /*0930*/  SHF.R.U64 R25, R8, R0.reuse, R9.reuse ;  /* 0x0000000008197219 */ /* 0x180fe20000001209 */
[----:B------:R-:W0:Y:S01]  /*0940*/  LDC R12, c[0x0][0x618] ;  /* 0x00018600ff0c7b82 */ /* 0x000e220000000800 */
[----:B------:R-:W-:Y:S01]  /*0950*/  SHF.R.U32.HI R7, RZ, R0, R9 ;  /* 0x00000000ff077219 */ /* 0x000fe20000011609 */
[----:B------:R-:W-:Y:S01]  /*0960*/  ULDC UR4, c[0x0][0x150] ;  /* 0x0000540000047ab9 */ /* 0x000fe20000000800 */
[----:B------:R-:W-:Y:S02]  /*0970*/  IADD3 R11, P0, RZ, -R25, RZ ;  /* 0x80000019ff0b7210 */ /* 0x000fe40007f1e0ff */
[----:B------:R-:W-:-:S03]  /*0980*/  I2FP.F32.U32 R0, R6 ;  /* 0x0000000600007245 */ /* 0x000fc60000201000 */
[----:B------:R-:W1:Y:S01]  /*0990*/  LDC.64 R30, c[0x0][0x640] ;  /* 0x00019000ff1e7b82 */ /* 0x000e620000000a00 */
[----:B------:R-:W-:Y:S02]  /*09a0*/  IMAD.X R13, RZ, RZ, ~R7, P0 ;  /* 0x000000ffff0d7224 */ /* 0x000fe400000e0e07 */
[----:B------:R-:W-:Y:S01]  /*09b0*/  FMUL R0, R0, UR4 ;  /* 0x0000000400007c20 */ /* 0x000fe20008400000 */
[----:B------:R-:W-:Y:S01]  /*09c0*/  IMAD.WIDE.U32 R8, R11, R22, R16 ;  /* 0x000000160b087225 */ /* 0x000fe200078e0010 */
[----:B------:R-:W-:-:S03]  /*09d0*/  ULDC UR4, c[0x0][0x154] ;  /* 0x0000550000047ab9 */ /* 0x000fc60000000800 */
[----:B------:R-:W-:Y:S01]  /*09e0*/  IMAD R10, R13, R22, RZ ;  /* 0x000000160d0a7224 */ /* 0x000fe200078e02ff */
[----:B------:R-:W2:Y:S01]  /*09f0*/  LDC R7, c[0x0][0x144] ;  /* 0x00005100ff077b82 */ /* 0x000ea20000000800 */
[----:B------:R-:W3:Y:S02]  /*0a00*/  F2I.U32.TRUNC.NTZ R0, R0 ;  /* 0x0000000000007305 */ /* 0x000ee4000020f000 */
[----:B------:R-:W-:-:S04]  /*0a10*/  IMAD R11, R11, R23, R10 ;  /* 0x000000170b0b7224 */ /* 0x000fc800078e020a */
[----:B------:R-:W-:Y:S01]  /*0a20*/  IMAD.IADD R9, R9, 0x1, R11 ;  /* 0x0000000109097824 */ /* 0x000fe200078e020b */
[----:B------:R-:W4:Y:S01]  /*0a30*/  LDC R24, c[0x0][0x608] ;  /* 0x00018200ff187b82 */ /* 0x000f220000000800 */
[----:B------:R-:W-:-:S03]  /*0a40*/  IMAD.MOV.U32 R11, RZ, RZ, -0x1 ;  /* 0xffffffffff0b7424 */ /* 0x000fc600078e00ff */
[-CC-:B0-----:R-:W-:Y:S02]  /*0a50*/  SHF.R.U64 R22, R8, R12.reuse, R9.reuse ;  /* 0x0000000c08167219 */ /* 0x181fe40000001209 */
[----:B------:R-:W-:Y:S02]  /*0a60*/  I2FP.F32.U32 R8, R5 ;  /* 0x0000000500087245 */ /* 0x000fe40000201000 */
[----:B------:R-:W0:Y:S01]  /*0a70*/  LDC R28, c[0x0][0x658] ;  /* 0x00019600ff1c7b82 */ /* 0x000e220000000800 */
[----:B-1----:R-:W-:Y:S01]  /*0a80*/  ISETP.NE.U32.AND P0, PT, R30, RZ, PT ;  /* 0x000000ff1e00720c */ /* 0x002fe20003f05070 */
[----:B---3--:R-:W-:Y:S02]  /*0a90*/  IMAD.MOV R10, RZ, RZ, -R0 ;  /* 0x000000ffff0a7224 */ /* 0x008fe400078e0a00 */
[----:B------:R-:W-:Y:S01]  /*0aa0*/  FMUL R8, R8, UR4 ;  /* 0x0000000408087c20 */ /* 0x000fe20008400000 */
[----:B------:R-:W-:Y:S02]  /*0ab0*/  SHF.R.U32.HI R9, RZ, R12, R9 ;  /* 0x0000000cff097219 */ /* 0x000fe40000011609 */
[----:B------:R-:W-:Y:S01]  /*0ac0*/  ISETP.NE.AND.EX P0, PT, R31, RZ, PT, P0 ;  /* 0x000000ff1f00720c */ /* 0x000fe20003f05300 */
[----:B------:R1:W3:Y:S01]  /*0ad0*/  F2I.U32.TRUNC.NTZ R15, R8 ;  /* 0x00000008000f7305 */ /* 0x0002e2000020f000 */
[----:B------:R-:W1:Y:S01]  /*0ae0*/  LDC R20, c[0x0][0x148] ;  /* 0x00005200ff147b82 */ /* 0x000e620000000800 */
[----:B--2---:R-:W-:-:S07]  /*0af0*/  IMAD R0, R7, R10, R6 ;  /* 0x0000000a07007224 */ /* 0x004fce00078e0206 */
[----:B------:R-:W2:Y:S01]  /*0b00*/  LDC R26, c[0x0][0x600] ;  /* 0x00018000ff1a7b82 */ /* 0x000ea20000000800 */
[-CC-:B----4-:R-:W-:Y:S02]  /*0b10*/  SHF.R.U64 R32, R22, R24.reuse, R9.reuse ;  /* 0x0000001816207219 */ /* 0x190fe40000001209 */
[----:B------:R-:W-:Y:S01]  /*0b20*/  SHF.R.U32.HI R7, RZ, R24, R9 ;  /* 0x00000018ff077219 */ /* 0x000fe20000011609 */
[----:B------:R-:W-:-:S04]  /*0b30*/  IMAD.MOV.U32 R9, RZ, RZ, 0x1 ;  /* 0x00000001ff097424 */ /* 0x000fc800078e00ff */
[----:B------:R-:W4:Y:S01]  /*0b40*/  LDC R21, c[0x0][0x648] ;  /* 0x00019200ff157b82 */ /* 0x000f220000000800 */
[-C--:B0-----:R-:W-:Y:S02]  /*0b50*/  SHF.L.U32 R6, R11, R28.reuse, RZ ;  /* 0x0000001c0b067219 */ /* 0x081fe400000006ff */
[--C-:B------:R-:W-:Y:S02]  /*0b60*/  SHF.R.U64 R24, R32, R28, R7.reuse ;  /* 0x0000001c20187219 */ /* 0x100fe40000001207 */
[----:B------:R-:W-:Y:S02]  /*0b70*/  LOP3.LUT R13, RZ, R6, RZ, 0x33, !PT ;  /* 0x00000006ff0d7212 */ /* 0x000fe400078e33ff */
[-C--:B------:R-:W-:Y:S01]  /*0b80*/  SHF.R.U32.HI R7, RZ, R28.reuse, R7 ;  /* 0x0000001cff077219 */ /* 0x080fe20000011607 */
[----:B------:R-:W0:Y:S01]  /*0b90*/  LDC R23, c[0x0][0x638] ;  /* 0x00018e00ff177b82 */ /* 0x000e220000000800 */
[----:B------:R-:W-:Y:S01]  /*0ba0*/  SHF.L.U32 R12, R9, R28, RZ ;  /* 0x0000001c090c7219 */ /* 0x000fe200000006ff */
[----:B------:R-:W-:-:S06]  /*0bb0*/  IMAD.MOV.U32 R6, RZ, RZ, R24 ;  /* 0x000000ffff067224 */ /* 0x000fcc00078e0018 */
[----:B------:R-:W0:Y:S01]  /*0bc0*/  LDC R107, c[0x0][0x610] ;  /* 0x00018400ff6b7b82 */ /* 0x000e220000000800 */
[----:B-1-3--:R-:W-:Y:S05]  /*0bd0*/  @!P0 BRA `(.L_x_7) ;  /* 0x0000000000288947 */ /* 0x00afea0003800000 */
[----:B------:R-:W1:Y:S02]  /*0be0*/  LDC R11, c[0x0][0x64c] ;  /* 0x00019300ff0b7b82 */ /* 0x000e640000000800 */
[----:B-1----:R-:W-:-:S05]  /*0bf0*/  IADD3 R11, P0, R24, R11, RZ ;  /* 0x0000000b180b7210 */ /* 0x002fca0007f1e0ff */
        /* <DEDUP_REMOVED lines=8> */
.L_x_7:
[----:B----4-:R-:W-:Y:S01]  /*0c80*/  SHF.R.U64 R6, R6, R21, R7 ;  /* 0x0000001506067219 */ /* 0x010fe20000001207 */
[----:B--2---:R-:W-:Y:S01]  /*0c90*/  VIADD R7, R26, 0xffffffff ;  /* 0xffffffff1a077836 */ /* 0x004fe20000000000 */
[----:B------:R-:W-:Y:S01]  /*0ca0*/  LOP3.LUT R13, R32, R13, RZ, 0xc0, !PT ;  /* 0x0000000d200d7212 */ /* 0x000fe200078ec0ff */
[----:B------:R-:W-:Y:S02]  /*0cb0*/  IMAD.MOV R15, RZ, RZ, -R15 ;  /* 0x000000ffff0f7224 */ /* 0x000fe400078e0a0f */
[----:B------:R-:W-:Y:S02]  /*0cc0*/  IMAD.MOV R8, RZ, RZ, -R6 ;  /* 0x000000ffff087224 */ /* 0x000fe400078e0a06 */
[----:B------:R-:W-:Y:S01]  /*0cd0*/  IMAD R13, R12, R6, R13 ;  /* 0x000000060c0d7224 */ /* 0x000fe200078e020d */
[----:B------:R-:W-:Y:S01]  /*0ce0*/  LOP3.LUT R6, R22, R7, RZ, 0xc0, !PT ;  /* 0x0000000716067212 */ /* 0x000fe200078ec0ff */
[----:B------:R-:W-:Y:S02]  /*0cf0*/  @P3 IMAD R0, R20, R15, R5 ;  /* 0x0000000f14003224 */ /* 0x000fe400078e0205 */
[----:B0-----:R-:W-:-:S02]  /*0d00*/  IMAD R5, R8, R23, R24 ;  /* 0x0000001708057224 */ /* 0x001fc400078e0218 */
[----:B------:R-:W-:Y:S02]  /*0d10*/  IMAD R107, R13, R107, R0 ;  /* 0x0000006b0d6b7224 */ /* 0x000fe400078e0200 */
[----:B------:R-:W-:Y:S02]  /*0d20*/  IMAD R6, R5, R26, R6 ;  /* 0x0000001a05067224 */ /* 0x000fe400078e0206 */
[----:B------:R-:W-:Y:S02]  /*0d30*/  IMAD.MOV.U32 R0, RZ, RZ, 0x1 ;  /* 0x00000001ff007424 */ /* 0x000fe400078e00ff */
[----:B------:R-:W-:Y:S01]  /*0d40*/  IMAD.MOV.U32 R19, RZ, RZ, R25 ;  /* 0x000000ffff137224 */ /* 0x000fe200078e0019 */
[----:B------:R-:W-:Y:S02]  /*0d50*/  SEL R100, R6, R107, !P3 ;  /* 0x0000006b06647207 */ /* 0x000fe40005800000 */
[----:B------:R-:W-:-:S07]  /*0d60*/  SEL R107, R107, R6, !P3 ;  /* 0x000000066b6b7207 */ /* 0x000fce0005800000 */
.L_x_5:
[----:B------:R-:W-:-:S08]  /*0d70*/  NOP ;  /* 0x0000000000007918 */ /* 0x000fd00000000000 */
[----:B------:R-:W0:Y:S02]  /*0d80*/  USETMAXREG.TRY_ALLOC.CTAPOOL UP0, 0xe8 ;  /* 0x000000e8000079c8 */ /* 0x000e240008000600 */
[----:B0-----:R-:W-:-:S13]  /*0d90*/  PLOP3.LUT P0, PT, PT, PT, UP0, 0x80, 0x0 ;  /* 0x000000000000781c */ /* 0x001fda0003f0f008 */
[----:B------:R-:W-:Y:S05]  /*0da0*/  @!P0 BRA `(.L_x_5) ;  /* 0xfffffffc00f08947 */ /* 0x000fea000383ffff */
[----:B------:R-:W-:Y:S01]  /*0db0*/  ULDC.64 UR4, c[0x0][0x598] ;  /* 0x0001660000047ab9 */ /* 0x000fe20000000a00 */
[----:B------:R-:W-:Y:S01]  /*0dc0*/  ULDC.64 UR40, c[0x0][0x208] ;  /* 0x0000820000287ab9 */ /* 0x000fe20000000a00 */
[----:B------:R-:W-:-:S04]  /*0dd0*/  ISETP.NE.U32.AND P0, PT, RZ, UR4, PT ;  /* 0x00000004ff007c0c */ /* 0x000fc8000bf05070 */
[----:B------:R-:W-:-:S13]  /*0de0*/  ISETP.NE.AND.EX P0, PT, RZ, UR5, PT, P0 ;  /* 0x00000005ff007c0c */ /* 0x000fda000bf05300 */
[----:B------:R-:W-:Y:S05]  /*0df0*/  @!P0 BRA `(.L_x_8) ;  /* 0x00000000001c8947 */ /* 0x000fea0003800000 */
[----:B------:R-:W0:Y:S02]  /*0e00*/  LDC.64 R6, c[0x0][0x598] ;  /* 0x00016600ff067b82 */ /* 0x000e240000000a00 */
[----:B0-----:R-:W2:Y:S02]  /*0e10*/  LDG.E.64 R6, desc[UR40][R6.64] ;  /* 0x0000002806067981 */ /* 0x001ea4000c1e1b00 */
[----:B--2---:R-:W-:-:S04]  /*0e20*/  ISETP.NE.U32.AND P0, PT, R6, RZ, PT ;  /* 0x000000ff0600720c */ /* 0x004fc80003f05070 */
[----:B------:R-:W-:-:S13]  /*0e30*/  ISETP.NE.AND.EX P0, PT, R7, RZ, PT, P0 ;  /* 0x000000ff0700720c */ /* 0x000fda0003f05300 */
[----:B------:R-:W-:Y:S05]  /*0e40*/  @!P0 BRA `(.L_x_8) ;  /* 0x0000000000088947 */ /* 0x000fea0003800000 */
[----:B------:R0:W5:Y:S01]  /*0e50*/  LD.E R88, desc[UR40][R6.64] ;  /* 0x0000002806587980 */ /* 0x000162000c101900 */
[----:B------:R-:W-:Y:S05]  /*0e60*/  BRA `(.L_x_9) ;  /* 0x0000000000247947 */ /* 0x000fea0003800000 */
.L_x_8:
[----:B------:R-:W-:Y:S02]  /*0e70*/  ULDC.64 UR4, c[0x0][0x588] ;  /* 0x0001620000047ab9 */ /* 0x000fe40000000a00 */
[----:B------:R-:W-:-:S04]  /*0e80*/  ISETP.NE.U32.AND P0, PT, RZ, UR4, PT ;  /* 0x00000004ff007c0c */ /* 0x000fc8000bf05070 */
[----:B------:R-:W-:-:S13]  /*0e90*/  ISETP.NE.AND.EX P0, PT, RZ, UR5, PT, P0 ;  /* 0x00000005ff007c0c */ /* 0x000fda000bf05300 */
[----:B------:R-:W-:Y:S05]  /*0ea0*/  @!P0 BRA `(.L_x_10) ;  /* 0x00000000000c8947 */ /* 0x000fea0003800000 */
[----:B------:R-:W0:Y:S02]  /*0eb0*/  LDC.64 R88, c[0x0][0x588] ;  /* 0x00016200ff587b82 */ /* 0x000e240000000a00 */
[----:B0-----:R1:W5:Y:S01]  /*0ec0*/  LDG.E R88, desc[UR40][R88.64] ;  /* 0x0000002858587981 */ /* 0x001362000c1e1900 */
[----:B------:R-:W-:Y:S05]  /*0ed0*/  BRA `(.L_x_9) ;  /* 0x0000000000087947 */ /* 0x000fea0003800000 */
.L_x_10:
[----:B------:R-:W-:Y:S02]  /*0ee0*/  ULDC UR4, c[0x0][0x580] ;  /* 0x0001600000047ab9 */ /* 0x000fe40000000800 */
[----:B------:R-:W-:-:S07]  /*0ef0*/  IMAD.U32 R88, RZ, RZ, UR4 ;  /* 0x00000004ff587e24 */ /* 0x000fce000f8e00ff */
.L_x_9:
[----:B------:R-:W-:Y:S02]  /*0f00*/  ULDC.64 UR4, c[0x0][0x5a0] ;  /* 0x0001680000047ab9 */ /* 0x000fe40000000a00 */
[----:B------:R-:W-:-:S04]  /*0f10*/  ISETP.NE.U32.AND P0, PT, RZ, UR4, PT ;  /* 0x00000004ff007c0c */ /* 0x000fc8000bf05070 */
[----:B------:R-:W-:-:S13]  /*0f20*/  ISETP.NE.AND.EX P0, PT, RZ, UR5, PT, P0 ;  /* 0x00000005ff007c0c */ /* 0x000fda000bf05300 */
[----:B------:R-:W-:Y:S05]  /*0f30*/  @!P0 BRA `(.L_x_11) ;  /* 0x00000000001c8947 */ /* 0x000fea0003800000 */
[----:B0-----:R-:W0:Y:S02]  /*0f40*/  LDC.64 R6, c[0x0][0x5a0] ;  /* 0x00016800ff067b82 */ /* 0x001e240000000a00 */
[----:B0-----:R-:W2:Y:S02]  /*0f50*/  LDG.E.64 R6, desc[UR40][R6.64] ;  /* 0x0000002806067981 */ /* 0x001ea4000c1e1b00 */
[----:B--2---:R-:W-:-:S04]  /*0f60*/  ISETP.NE.U32.AND P0, PT, R6, RZ, PT ;  /* 0x000000ff0600720c */ /* 0x004fc80003f05070 */
[----:B------:R-:W-:-:S13]  /*0f70*/  ISETP.NE.AND.EX P0, PT, R7, RZ, PT, P0 ;  /* 0x000000ff0700720c */ /* 0x000fda0003f05300 */
[----:B------:R-:W-:Y:S05]  /*0f80*/  @!P0 BRA `(.L_x_11) ;  /* 0x0000000000088947 */ /* 0x000fea0003800000 */
[----:B-1----:R0:W5:Y:S01]  /*0f90*/  LD.E R89, desc[UR40][R6.64] ;  /* 0x0000002806597980 */ /* 0x002162000c101900 */
[----:B------:R-:W-:Y:S05]  /*0fa0*/  BRA `(.L_x_12) ;  /* 0x0000000000247947 */ /* 0x000fea0003800000 */
.L_x_11:
[----:B------:R-:W-:Y:S02]  /*0fb0*/  ULDC.64 UR4, c[0x0][0x590] ;  /* 0x0001640000047ab9 */ /* 0x000fe40000000a00 */
[----:B------:R-:W-:-:S04]  /*0fc0*/  ISETP.NE.U32.AND P0, PT, RZ, UR4, PT ;  /* 0x00000004ff007c0c */ /* 0x000fc8000bf05070 */
[----:B------:R-:W-:-:S13]  /*0fd0*/  ISETP.NE.AND.EX P0, PT, RZ, UR5, PT, P0 ;  /* 0x00000005ff007c0c */ /* 0x000fda000bf05300 */
[----:B------:R-:W-:Y:S05]  /*0fe0*/  @!P0 BRA `(.L_x_13) ;  /* 0x00000000000c8947 */ /* 0x000fea0003800000 */
[----:B0-----:R-:W1:Y:S02]  /*0ff0*/  LDC.64 R6, c[0x0][0x590] ;  /* 0x00016400ff067b82 */ /* 0x001e640000000a00 */
[----:B-1----:R1:W5:Y:S01]  /*1000*/  LDG.E R89, desc[UR40][R6.64] ;  /* 0x0000002806597981 */ /* 0x002362000c1e1900 */
[----:B------:R-:W-:Y:S05]  /*1010*/  BRA `(.L_x_12) ;  /* 0x0000000000087947 */ /* 0x000fea0003800000 */
.L_x_13:
[----:B------:R-:W-:Y:S02]  /*1020*/  ULDC UR4, c[0x0][0x584] ;  /* 0x0001610000047ab9 */ /* 0x000fe40000000800 */
[----:B-1----:R-:W-:-:S07]  /*1030*/  IMAD.U32 R89, RZ, RZ, UR4 ;  /* 0x00000004ff597e24 */ /* 0x002fce000f8e00ff */
.L_x_12:
[----:B------:R-:W-:-:S13]  /*1040*/  LOP3.LUT P0, RZ, R0, 0xff, RZ, 0xc0, !PT ;  /* 0x000000ff00ff7812 */ /* 0x000fda000780c0ff */
[----:B------:R-:W-:Y:S05]  /*1050*/  @!P0 EXIT ;  /* 0x000000000000894d */ /* 0x000fea0003800000 */
[----:B------:R-:W2:Y:S01]  /*1060*/  LDC R91, c[0x0][0x658] ;  /* 0x00019600ff5b7b82 */ /* 0x000ea20000000800 */
[----:B------:R-:W-:Y:S01]  /*1070*/  ULDC.64 UR6, c[0x0][0x288] ;  /* 0x0000a20000067ab9 */ /* 0x000fe20000000a00 */
[----:B------:R-:W-:Y:S01]  /*1080*/  LOP3.LUT R14, R14, 0x1, RZ, 0xc0, !PT ;  /* 0x000000010e0e7812 */ /* 0x000fe200078ec0ff */
[----:B------:R-:W-:Y:S01]  /*1090*/  UIADD3 UR4, UR7, 0x1f, URZ ;  /* 0x0000001f07047890 */ /* 0x000fe2000fffe03f */
[----:B------:R-:W-:Y:S01]  /*10a0*/  SHF.R.U32.HI R0, RZ, 0x2, R3 ;  /* 0x00000002ff007819 */ /* 0x000fe20000011603 */
[----:B------:R-:W-:Y:S01]  /*10b0*/  IMAD.U32 R5, RZ, RZ, UR6 ;  /* 0x00000006ff057e24 */ /* 0x000fe2000f8e00ff */
[----:B------:R-:W-:Y:S01]  /*10c0*/  SHF.R.U32.HI R4, RZ, 0x1, R4 ;  /* 0x00000001ff047819 */ /* 0x000fe20000011604 */
[----:B------:R-:W-:Y:S01]  /*10d0*/  USHF.R.S32.HI UR5, URZ, 0x1f, UR4 ;  /* 0x0000001f3f057899 */ /* 0x000fe20008011404 */
[----:B------:R-:W3:Y:S01]  /*10e0*/  LDC.64 R94, c[0x0][0x5c8] ;  /* 0x00017200ff5e7b82 */ /* 0x000ee20000000a00 */
[----:B------:R-:W-:Y:S01]  /*10f0*/  LOP3.LUT R90, R3, 0x3, RZ, 0xc0, !PT ;  /* 0x00000003035a7812 */ /* 0x000fe200078ec0ff */
[----:B01----:R-:W-:Y:S01]  /*1100*/  IMAD.SHL.U32 R7, R14, 0x40, RZ ;  /* 0x000000400e077824 */ /* 0x003fe200078e00ff */
[----:B------:R-:W-:Y:S01]  /*1110*/  LOP3.LUT R0, R0, 0x7, RZ, 0xc0, !PT ;  /* 0x0000000700007812 */ /* 0x000fe200078ec0ff */
[----:B------:R-:W-:Y:S01]  /*1120*/  ULEA.HI UR5, UR5, UR4, URZ, 0x5 ;  /* 0x0000000405057291 */ /* 0x000fe2000f8f283f */
[----:B------:R-:W-:Y:S01]  /*1130*/  LOP3.LUT R23, R4, 0x30, RZ, 0xc0, !PT ;  /* 0x0000003004177812 */ /* 0x000fe200078ec0ff */
[----:B------:R-:W-:Y:S01]  /*1140*/  IMAD R90, R90, -0x2, R5 ;  /* 0xfffffffe5a5a7824 */ /* 0x000fe200078e0205 */
[--C-:B------:R-:W-:Y:S01]  /*1150*/  LOP3.LUT R22, R7, 0x40, R0.reuse, 0xe2, !PT ;  /* 0x0000004007167812 */ /* 0x100fe200078ee200 */
[----:B------:R-:W-:Y:S01]  /*1160*/  USHF.R.S32.HI UR43, URZ, 0x5, UR5 ;  /* 0x000000053f2b7899 */ /* 0x000fe20008011405 */
[----:B------:R-:W-:Y:S01]  /*1170*/  IADD3 R5, RZ, -R23, -R0 ;  /* 0x80000017ff057210 */ /* 0x000fe20007ffe800 */
[----:B------:R-:W-:Y:S01]  /*1180*/  IMAD.MOV.U32 R0, RZ, RZ, -0x1 ;  /* 0xffffffffff007424 */ /* 0x000fe200078e00ff */
[C---:B------:R-:W-:Y:S01]  /*1190*/  LOP3.LUT R97, R3.reuse, 0x80, RZ, 0xc0, !PT ;  /* 0x0000008003617812 */ /* 0x040fe200078ec0ff */
[----:B------:R-:W-:Y:S01]  /*11a0*/  IMAD.MOV.U32 R4, RZ, RZ, 0x1 ;  /* 0x00000001ff047424 */ /* 0x000fe200078e00ff */
[----:B------:R-:W-:Y:S01]  /*11b0*/  UISETP.LT.AND UP0, UPT, UR43, 0x1, UPT ;  /* 0x000000012b00788c */ /* 0x000fe2000bf01270 */
[----:B------:R-:W-:Y:S01]  /*11c0*/  IMAD R5, R14, -0x40, R5 ;  /* 0xffffffc00e057824 */ /* 0x000fe200078e0205 */
[----:B------:R-:W-:Y:S01]  /*11d0*/  ULDC UR4, c[0x0][0x284] ;  /* 0x0000a10000047ab9 */ /* 0x000fe20000000800 */
[----:B--2---:R-:W-:Y:S01]  /*11e0*/  SHF.L.U32 R0, R0, R91, RZ ;  /* 0x0000005b00007219 */ /* 0x004fe200000006ff */
[----:B------:R-:W-:Y:S01]  /*11f0*/  USEL UR44, UR43, 0x1, UP0 ;  /* 0x000000012b2c7887 */ /* 0x000fe20008000000 */
[----:B------:R-:W-:Y:S01]  /*1200*/  LOP3.LUT R22, R22, R23, RZ, 0xfc, !PT ;  /* 0x0000001716167212 */ /* 0x000fe200078efcff */
[----:B------:R-:W-:Y:S01]  /*1210*/  IMAD.SHL.U32 R96, R3, 0x2, RZ ;  /* 0x0000000203607824 */ /* 0x000fe200078e00ff */
[----:B------:R-:W-:Y:S01]  /*1220*/  SHF.L.U32 R91, R4, R91, RZ ;  /* 0x0000005b045b7219 */ /* 0x000fe200000006ff */
[----:B------:R-:W-:Y:S01]  /*1230*/  VIADD R99, R5, UR4 ;  /* 0x0000000405637c36 */ /* 0x000fe20008000000 */
[----:B------:R-:W-:Y:S01]  /*1240*/  LOP3.LUT R112, R18, 0x1, RZ, 0xfc, !PT ;  /* 0x0000000112707812 */ /* 0x000fe200078efcff */
[----:B------:R-:W-:Y:S01]  /*1250*/  IMAD.MOV.U32 R23, RZ, RZ, RZ ;  /* 0x000000ffff177224 */ /* 0x000fe200078e00ff */
[C-C-:B---3--:R-:W-:Y:S01]  /*1260*/  SHF.L.U64.HI R92, R94.reuse, 0x7, R95.reuse ;  /* 0x000000075e5c7819 */ /* 0x148fe2000001025f */
[----:B------:R-:W-:Y:S01]  /*1270*/  UIADD3 UR44, UR43, -UR44, URZ ;  /* 0x8000002c2b2c7290 */ /* 0x000fe2000fffe03f */
[C---:B------:R-:W-:Y:S01]  /*1280*/  SHF.L.U64.HI R93, R94.reuse, 0x3, R95 ;  /* 0x000000035e5d7819 */ /* 0x040fe2000001025f */
[C---:B------:R-:W-:Y:S01]  /*1290*/  IMAD.SHL.U32 R95, R94.reuse, 0x80, RZ ;  /* 0x000000805e5f7824 */ /* 0x040fe200078e00ff */
[----:B------:R-:W-:Y:S01]  /*12a0*/  SHF.R.U32.HI R97, RZ, 0x7, R97 ;  /* 0x00000007ff617819 */ /* 0x000fe20000011661 */
[----:B------:R-:W-:Y:S01]  /*12b0*/  IMAD.SHL.U32 R94, R94, 0x8, RZ ;  /* 0x000000085e5e7824 */ /* 0x000fe200078e00ff */
[----:B------:R-:W-:Y:S01]  /*12c0*/  LOP3.LUT R98, RZ, R0, RZ, 0x33, !PT ;  /* 0x00000000ff627212 */ /* 0x000fe200078e33ff */
[----:B------:R-:W-:Y:S01]  /*12d0*/  UMOV UR36, URZ ;  /* 0x0000003f00247c82 */ /* 0x000fe20008000000 */
[----:B------:R-:W-:-:S05]  /*12e0*/  UMOV UR42, URZ ;  /* 0x0000003f002a7c82 */ /* 0x000fca0008000000 */
.L_x_157:
[----:B0-----:R-:W0:Y:S01]  /*12f0*/  SHFL.IDX PT, R0, R97, RZ, 0x1f ;  /* 0x00001fff61007589 */ /* 0x001e2200000e0000 */
[----:B-1----:R-:W1:Y:S01]  /*1300*/  S2UR UR7, SR_CgaCtaId ;  /* 0x00000000000779c3 */ /* 0x002e620000008800 */
[----:B------:R-:W-:Y:S01]  /*1310*/  UMOV UR6, 0x400 ;  /* 0x0000040000067882 */ /* 0x000fe20000000000 */
[----:B0-----:R-:W-:Y:S01]  /*1320*/  R2UR UR4, R0 ;  /* 0x00000000000472ca */ /* 0x001fe200000e0000 */
[----:B-1----:R-:W-:-:S12]  /*1330*/  ULEA UR46, UR7, UR6, 0x18 ;  /* 0x00000006072e7291 */ /* 0x002fd8000f8ec03f */
[----:B------:R-:W-:-:S04]  /*1340*/  ULEA.HI UR5, UR4, UR4, URZ, 0x1 ;  /* 0x0000000404057291 */ /* 0x000fc8000f8f083f */
[----:B------:R-:W-:-:S04]  /*1350*/  ULOP3.LUT UR5, UR5, 0xffffe, URZ, 0xc0, !UPT ;  /* 0x000ffffe05057892 */ /* 0x000fc8000f8ec03f */
[----:B------:R-:W-:-:S03]  /*1360*/  UIADD3 UR5, UR4, -UR5, URZ ;  /* 0x8000000504057290 */ /* 0x000fc6000fffe03f */
[----:B------:R-:W-:Y:S01]  /*1370*/  ULDC UR4, c[0x0][0x28c] ;  /* 0x0000a30000047ab9 */ /* 0x000fe20000000800 */
[----:B------:R-:W-:Y:S01]  /*1380*/  ULEA UR5, UR5, UR46, 0xc ;  /* 0x0000002e05057291 */ /* 0x000fe2000f8e603f */
[----:B------:R-:W-:-:S03]  /*1390*/  ISETP.LT.AND P0, PT, RZ, UR4, PT ;  /* 0x00000004ff007c0c */ /* 0x000fc6000bf01270 */
[----:B------:R-:W-:-:S04]  /*13a0*/  UIADD3 UR5, UR5, 0x180, URZ ;  /* 0x0000018005057890 */ /* 0x000fc8000fffe03f */
[----:B------:R-:W-:-:S04]  /*13b0*/  USHF.R.U32.HI UR5, URZ, 0x4, UR5 ;  /* 0x000000043f057899 */ /* 0x000fc80008011605 */
[----:B------:R-:W-:Y:S02]  /*13c0*/  ULOP3.LUT UR45, UR5, 0x3fff, URZ, 0xc0, !UPT ;  /* 0x00003fff052d7892 */ /* 0x000fe4000f8ec03f */
[----:B--2345:R-:W-:Y:S10]  /*13d0*/  @P0 BRA `(.L_x_14) ;  /* 0x0000000000400947 */ /* 0x03cff40003800000 */
[----:B------:R-:W-:Y:S01]  /*13e0*/  MOV R0, 0x0 ;  /* 0x0000000000007802 */ /* 0x000fe20000000f00 */
[----:B------:R-:W-:Y:S01]  /*13f0*/  ULDC.64 UR4, c[0x4][0x68] ;  /* 0x01001a0000047ab9 */ /* 0x000fe20000000a00 */
[----:B------:R-:W-:Y:S01]  /*1400*/  ULDC.64 UR6, c[0x4][0x8] ;  /* 0x0100020000067ab9 */ /* 0x000fe20000000a00 */
[----:B------:R-:W-:Y:S01]  /*1410*/  IMAD.U32 R4, RZ, RZ, UR4 ;  /* 0x00000004ff047e24 */ /* 0x000fe2000f8e00ff */
[----:B------:R0:W1:Y:S01]  /*1420*/  LDC.64 R14, c[0x4][R0] ;  /* 0x01000000000e7b82 */ /* 0x0000620000000a00 */
[----:B------:R-:W-:Y:S01]  /*1430*/  IMAD.U32 R5, RZ, RZ, UR5 ;  /* 0x00000005ff057e24 */ /* 0x000fe2000f8e00ff */
[----:B------:R-:W-:Y:S01]  /*1440*/  ULDC.64 UR4, c[0x4][0x70] ;  /* 0x01001c0000047ab9 */ /* 0x000fe20000000a00 */
[----:B------:R-:W-:Y:S02]  /*1450*/  IMAD.U32 R10, RZ, RZ, UR6 ;  /* 0x00000006ff0a7e24 */ /* 0x000fe4000f8e00ff */
[----:B------:R-:W-:Y:S02]  /*1460*/  IMAD.U32 R6, RZ, RZ, UR4 ;  /* 0x00000004ff067e24 */ /* 0x000fe4000f8e00ff */
[----:B------:R-:W-:-:S02]  /*1470*/  IMAD.U32 R7, RZ, RZ, UR5 ;  /* 0x00000005ff077e24 */ /* 0x000fc4000f8e00ff */
[----:B------:R-:W-:Y:S02]  /*1480*/  IMAD.U32 R11, RZ, RZ, UR7 ;  /* 0x00000007ff0b7e24 */ /* 0x000fe4000f8e00ff */
[----:B------:R-:W-:Y:S02]  /*1490*/  IMAD.MOV.U32 R8, RZ, RZ, 0x1e1 ;  /* 0x000001e1ff087424 */ /* 0x000fe400078e00ff */
[----:B------:R-:W-:Y:S02]  /*14a0*/  IMAD.MOV.U32 R12, RZ, RZ, 0x1 ;  /* 0x00000001ff0c7424 */ /* 0x000fe400078e00ff */
[----:B0-----:R-:W-:-:S07]  /*14b0*/  IMAD.MOV.U32 R13, RZ, RZ, RZ ;  /* 0x000000ffff0d7224 */ /* 0x001fce00078e00ff */
[----:B------:R-:W-:-:S07]  /*14c0*/  LEPC R20, `(.L_x_14) ;  /* 0x000000001014794e */ /* 0x000fce0000000000 */
[----:B-1---5:R-:W-:Y:S05]  /*14d0*/  CALL.ABS.NOINC R14 ;  /* 0x000000000e007343 */ /* 0x022fea0003c00000 */
.L_x_14:
[----:B------:R-:W-:-:S13]  /*14e0*/  ISETP.NE.AND P0, PT, R112, 0x3, PT ;  /* 0x000000037000780c */ /* 0x000fda0003f05270 */
[----:B------:R-:W-:Y:S05]  /*14f0*/  @!P0 BRA `(.L_x_15) ;  /* 0x0000000000048947 */ /* 0x000fea0003800000 */
[----:B------:R-:W-:Y:S01]  /*1500*/  BPT.TRAP 0x1 ;  /* 0x000000040000795c */ /* 0x000fe20000300000 */
.L_x_15:
[----:B------:R-:W-:Y:S02]  /*1510*/  IMAD.U32 R3, RZ, RZ, UR42 ;  /* 0x0000002aff037e24 */ /* 0x000fe4000f8e00ff */
[----:B------:R-:W-:-:S03]  /*1520*/  IMAD.U32 R0, RZ, RZ, UR36 ;  /* 0x00000024ff007e24 */ /* 0x000fc6000f8e00ff */
[----:B------:R-:W-:Y:S02]  /*1530*/  LEA R3, R3, UR46, 0x3 ;  /* 0x0000002e03037c11 */ /* 0x000fe4000f8e18ff */
[----:B------:R-:W-:-:S04]  /*1540*/  SHF.L.U32 R0, R0, 0x1f, RZ ;  /* 0x0000001f00007819 */ /* 0x000fc800000006ff */
[----:B------:R0:W1:Y:S01]  /*1550*/  SYNCS.PHASECHK.TRANS64.TRYWAIT P1, [R3+URZ], R0 ;  /* 0x00000000030075a7 */ /* 0x000062000802017f */
[----:B------:R-:W-:Y:S05]  /*1560*/  @!P0 BRA `(.L_x_16) ;  /* 0x0000000000048947 */ /* 0x000fea0003800000 */
[----:B------:R-:W-:Y:S01]  /*1570*/  BPT.TRAP 0x1 ;  /* 0x000000040000795c */ /* 0x000fe20000300000 */
.L_x_16:
[----:B------:R-:W-:-:S05]  /*1580*/  IMAD.U32 R4, RZ, RZ, UR44 ;  /* 0x0000002cff047e24 */ /* 0x000fca000f8e00ff */
[----:B------:R-:W-:Y:S01]  /*1590*/  ISETP.GE.AND P2, PT, R4, 0x1, PT ;  /* 0x000000010400780c */ /* 0x000fe20003f46270 */
[----:B-1----:R-:W-:-:S12]  /*15a0*/  @P1 BRA `(.L_x_17) ;  /* 0x0000000000081947 */ /* 0x002fd80003800000 */
[----:B------:R-:W1:Y:S02]  /*15b0*/  SYNCS.PHASECHK.TRANS64.TRYWAIT P1, [R3+URZ], R0 ;  /* 0x00000000030075a7 */ /* 0x000e64000802017f */
[----:B-1----:R-:W-:Y:S05]  /*15c0*/  @!P1 BRA `(.L_x_18) ;  /* 0x0000007400ac9947 */ /* 0x002fea0003800000 */
.L_x_17:
[----:B------:R-:W-:Y:S05]  /*15d0*/  WARPSYNC.ALL ;  /* 0x0000000000007948 */ /* 0x000fea0003800000 */
[----:B------:R-:W-:Y:S01]  /*15e0*/  UIADD3 UR4, UR46, 0x2c180, URZ ;  /* 0x0002c1802e047890 */ /* 0x000fe2000fffe03f */
[----:B------:R-:W-:Y:S01]  /*15f0*/  WARPGROUP.ARRIVE ;  /* 0x00000000000079c5 */ /* 0x000fe20000000000 */
[----:B------:R-:W-:Y:S02]  /*1600*/  ULEA UR10, UR42, UR45, 0xa ;  /* 0x0000002d2a0a7291 */ /* 0x000fe4000f8e503f */
[----:B------:R-:W-:Y:S01]  /*1610*/  USHF.R.U32.HI UR4, URZ, 0x4, UR4 ;  /* 0x000000043f047899 */ /* 0x000fe20008011604 */
[----:B------:R-:W-:Y:S01]  /*1620*/  UMOV UR5, 0x40000040 ;  /* 0x4000004000057882 */ /* 0x000fe20000000000 */
[----:B------:R-:W-:-:S02]  /*1630*/  UMOV UR7, 0x80000020 ;  /* 0x8000002000077882 */ /* 0x000fc40000000000 */
[----:B------:R-:W-:Y:S02]  /*1640*/  ULOP3.LUT UR4, UR4, 0x3fff, URZ, 0xc0, !UPT ;  /* 0x00003fff04047892 */ /* 0x000fe4000f8ec03f */
[----:B------:R-:W-:Y:S02]  /*1650*/  UIADD3 UR11, UR10, 0x200, URZ ;  /* 0x000002000a0b7890 */ /* 0x000fe4000fffe03f */
[----:B------:R-:W-:-:S03]  /*1660*/  ULOP3.LUT UR8, UR4, 0x10000, URZ, 0xfc, !UPT ;  /* 0x0001000004087892 */ /* 0x000fc6000f8efc3f */
[----:B------:R-:W-:Y:S01]  /*1670*/  UMOV UR4, UR10 ;  /* 0x0000000a00047c82 */ /* 0x000fe20008000000 */
[----:B------:R-:W-:-:S07]  /*1680*/  ULEA UR9, UR42, UR8, 0x8 ;  /* 0x000000082a097291 */ /* 0x000fce000f8e403f */
[----:B------:R-:W-:Y:S02]  /*1690*/  UMOV UR6, UR9 ;  /* 0x0000000900067c82 */ /* 0x000fe40008000000 */
[----:B------:R-:W-:Y:S01]  /*16a0*/  HGMMA.64x64x16.F32 R56, gdesc[UR4].tnspA, RZ, !UPT, gsb0 ;  /* 0x20e00000043879f0 */ /* 0x000fe2000c0008ff */
[----:B------:R-:W-:Y:S01]  /*16b0*/  UMOV UR4, UR11 ;  /* 0x0000000b00047c82 */ /* 0x000fe20008000000 */
[----:B------:R-:W-:Y:S01]  /*16c0*/  UMOV UR5, 0x40000040 ;  /* 0x4000004000057882 */ /* 0x000fe20000000000 */
[----:B------:R-:W-:Y:S02]  /*16d0*/  WARPGROUP.DEPBAR.LE gsb0, 0x0 ;  /* 0x00008000000079c5 */ /* 0x000fe40000010000 */
[----:B------:R-:W-:-:S06]  /*16e0*/  WARPGROUP.ARRIVE ;  /* 0x00000000000079c5 */ /* 0x000fcc0000000000 */
[----:B------:R-:W-:Y:S01]  /*16f0*/  HGMMA.64x64x16.F32 R24, gdesc[UR4].tnspA, RZ, !UPT, gsb0 ;  /* 0x20e00000041879f0 */ /* 0x000fe2000c0008ff */
[----:B------:R-:W-:Y:S02]  /*1700*/  UIADD3 UR4, UR10, 0x80, URZ ;  /* 0x000000800a047890 */ /* 0x000fe4000fffe03f */
[----:B------:R-:W-:Y:S01]  /*1710*/  UIADD3 UR6, UR9, 0x2, URZ ;  /* 0x0000000209067890 */ /* 0x000fe2000fffe03f */
[----:B------:R-:W-:Y:S01]  /*1720*/  UMOV UR5, 0x40000040 ;  /* 0x4000004000057882 */ /* 0x000fe20000000000 */
[----:B------:R-:W-:Y:S01]  /*1730*/  UMOV UR7, 0x80000020 ;  /* 0x8000002000077882 */ /* 0x000fe20000000000 */
[----:B------:R-:W-:Y:S01]  /*1740*/  UIADD3 UR10, UR10, 0x280, URZ ;  /* 0x000002800a0a7890 */ /* 0x000fe2000fffe03f */
[----:B------:R-:W-:Y:S02]  /*1750*/  WARPGROUP.DEPBAR.LE gsb0, 0x0 ;  /* 0x00008000000079c5 */ /* 0x000fe40000010000 */
[----:B------:R-:W-:-:S06]  /*1760*/  WARPGROUP.ARRIVE ;  /* 0x00000000000079c5 */ /* 0x000fcc0000000000 */
[----:B------:R-:W-:Y:S01]  /*1770*/  HGMMA.64x64x16.F32 R56, gdesc[UR4].tnspA, R56, gsb0 ;  /* 0x20e00000043879f0 */ /* 0x000fe20008000838 */
[----:B------:R-:W-:Y:S01]  /*1780*/  UMOV UR4, UR10 ;  /* 0x0000000a00047c82 */ /* 0x000fe20008000000 */
[----:B------:R-:W-:Y:S01]  /*1790*/  UMOV UR5, 0x40000040 ;  /* 0x4000004000057882 */ /* 0x000fe20000000000 */
[----:B------:R-:W-:Y:S02]  /*17a0*/  WARPGROUP.DEPBAR.LE gsb0, 0x0 ;  /* 0x00008000000079c5 */ /* 0x000fe40000010000 */
[----:B------:R-:W-:-:S06]  /*17b0*/  WARPGROUP.ARRIVE ;  /* 0x00000000000079c5 */ /* 0x000fcc0000000000 */
[----:B------:R-:W-:Y:S03]  /*17c0*/  HGMMA.64x64x16.F32 R24, gdesc[UR4].tnspA, R24, gsb0 ;  /* 0x20e00000041879f0 */ /* 0x000fe60008000818 */
[----:B------:R-:W-:Y:S02]  /*17d0*/  WARPGROUP.DEPBAR.LE gsb0, 0x0 ;  /* 0x00008000000079c5 */ /* 0x000fe40000010000 */
[----:B------:R-:W-:Y:S05]  /*17e0*/  @!P2 BRA `(.L_x_19) ;  /* 0x000000040014a947 */ /* 0x000fea0003800000 */
[----:B------:R-:W-:Y:S01]  /*17f0*/  UIADD3 UR4, UR42, 0x1, URZ ;  /* 0x000000012a047890 */ /* 0x000fe2000fffe03f */
[----:B01----:R-:W-:Y:S01]  /*1800*/  IMAD.U32 R0, RZ, RZ, UR44 ;  /* 0x0000002cff007e24 */ /* 0x003fe2000f8e00ff */
[----:B------:R-:W-:Y:S02]  /*1810*/  UMOV UR10, UR42 ;  /* 0x0000002a000a7c82 */ /* 0x000fe40008000000 */
[----:B------:R-:W-:-:S04]  /*1820*/  UISETP.NE.AND UP0, UPT, UR4, 0xb, UPT ;  /* 0x0000000b0400788c */ /* 0x000fc8000bf05270 */
[----:B------:R-:W-:Y:S02]  /*1830*/  USEL UR5, URZ, 0x1, UP0 ;  /* 0x000000013f057887 */ /* 0x000fe40008000000 */
[----:B------:R-:W-:Y:S02]  /*1840*/  USEL UR9, UR4, URZ, UP0 ;  /* 0x0000003f04097287 */ /* 0x000fe40008000000 */
[----:B------:R-:W-:-:S06]  /*1850*/  ULOP3.LUT UR5, UR36, UR5, URZ, 0x3c, !UPT ;  /* 0x0000000524057292 */ /* 0x000fcc000f8e3c3f */
[----:B------:R-:W-:-:S07]  /*1860*/  IMAD.U32 R5, RZ, RZ, UR5 ;  /* 0x00000005ff057e24 */ /* 0x000fce000f8e00ff */
.L_x_26:
[----:B01----:R-:W-:Y:S05]  /*1870*/  @!P0 BRA `(.L_x_20) ;  /* 0x0000000000048947 */ /* 0x003fea0003800000 */
[----:B------:R-:W-:Y:S01]  /*1880*/  BPT.TRAP 0x1 ;  /* 0x000000040000795c */ /* 0x000fe20000300000 */
.L_x_20:
[----:B------:R-:W0:Y:S01]  /*1890*/  S2UR UR5, SR_CgaCtaId ;  /* 0x00000000000579c3 */ /* 0x000e220000008800 */
[----:B------:R-:W-:Y:S01]  /*18a0*/  UMOV UR4, 0x400 ;  /* 0x0000040000047882 */ /* 0x000fe20000000000 */
[----:B------:R-:W-:Y:S01]  /*18b0*/  SHF.L.U32 R3, R5, 0x1f, RZ ;  /* 0x0000001f05037819 */ /* 0x000fe200000006ff */
[----:B0-----:R-:W-:-:S04]  /*18c0*/  ULEA UR14, UR5, UR4, 0x18 ;  /* 0x00000004050e7291 */ /* 0x001fc8000f8ec03f */
[----:B------:R-:W-:-:S09]  /*18d0*/  ULEA UR4, UR9, UR14, 0x3 ;  /* 0x0000000e09047291 */ /* 0x000fd2000f8e183f */
[----:B------:R0:W1:Y:S01]  /*18e0*/  SYNCS.PHASECHK.TRANS64.TRYWAIT P1, [UR4], R3 ;  /* 0x00000003ff0075a7 */ /* 0x0000620008020144 */
[----:B------:R-:W-:Y:S05]  /*18f0*/  @!P0 BRA `(.L_x_21) ;  /* 0x0000000000048947 */ /* 0x000fea0003800000 */
[----:B------:R-:W-:Y:S01]  /*1900*/  BPT.TRAP 0x1 ;  /* 0x000000040000795c */ /* 0x000fe20000300000 */
.L_x_21:
[----:B-1----:R-:W-:Y:S05]  /*1910*/  @P1 BRA `(.L_x_22) ;  /* 0x0000000000081947 */ /* 0x002fea0003800000 */
[----:B------:R-:W1:Y:S02]  /*1920*/  SYNCS.PHASECHK.TRANS64.TRYWAIT P1, [UR4], R3 ;  /* 0x00000003ff0075a7 */ /* 0x000e640008020144 */
[----:B-1----:R-:W-:Y:S05]  /*1930*/  @!P1 BRA `(.L_x_23) ;  /* 0x0000007000e49947 */ /* 0x002fea0003800000 */
.L_x_22:
[----:B------:R-:W-:Y:S01]  /*1940*/  ULEA UR11, UR9, UR8, 0x8 ;  /* 0x00000008090b7291 */ /* 0x000fe2000f8e403f */
[----:B------:R-:W-:Y:S01]  /*1950*/  WARPGROUP.ARRIVE ;  /* 0x00000000000079c5 */ /* 0x000fe20000000000 */
[----:B------:R-:W-:Y:S01]  /*1960*/  ULEA UR12, UR9, UR45, 0xa ;  /* 0x0000002d090c7291 */ /* 0x000fe2000f8e503f */
[----:B------:R-:W-:Y:S01]  /*1970*/  UMOV UR7, 0x80000020 ;  /* 0x8000002000077882 */ /* 0x000fe20000000000 */
[----:B------:R-:W-:Y:S02]  /*1980*/  UMOV UR5, 0x40000040 ;  /* 0x4000004000057882 */ /* 0x000fe40000000000 */
[----:B------:R-:W-:Y:S01]  /*1990*/  UIADD3 UR13, UR12, 0x200, URZ ;  /* 0x000002000c0d7890 */ /* 0x000fe2000fffe03f */
[----:B------:R-:W-:Y:S02]  /*19a0*/  UMOV UR6, UR11 ;  /* 0x0000000b00067c82 */ /* 0x000fe40008000000 */
[----:B------:R-:W-:Y:S02]  /*19b0*/  UMOV UR4, UR12 ;  /* 0x0000000c00047c82 */ /* 0x000fe40008000000 */
[----:B------:R-:W-:Y:S01]  /*19c0*/  HGMMA.64x64x16.F32 R56, gdesc[UR4].tnspA, R56, gsb0 ;  /* 0x20e00000043879f0 */ /* 0x000fe20008000838 */
[----:B------:R-:W-:Y:S01]  /*19d0*/  UMOV UR5, 0x40000040 ;  /* 0x4000004000057882 */ /* 0x000fe20000000000 */
[----:B------:R-:W-:Y:S01]  /*19e0*/  UMOV UR4, UR13 ;  /* 0x0000000d00047c82 */ /* 0x000fe20008000000 */
[----:B------:R-:W-:-:S02]  /*19f0*/  WARPGROUP.DEPBAR.LE gsb0, 0x0 ;  /* 0x00008000000079c5 */ /* 0x000fc40000010000 */
[----:B------:R-:W-:-:S06]  /*1a00*/  WARPGROUP.ARRIVE ;  /* 0x00000000000079c5 */ /* 0x000fcc0000000000 */
[----:B------:R-:W-:Y:S01]  /*1a10*/  HGMMA.64x64x16.F32 R24, gdesc[UR4].tnspA, R24, gsb0 ;  /* 0x20e00000041879f0 */ /* 0x000fe20008000818 */
        /* <DEDUP_REMOVED lines=15> */
[----:B------:R-:W-:Y:S01]  /*1b10*/  BPT.TRAP 0x1 ;  /* 0x000000040000795c */ /* 0x000fe20000300000 */
.L_x_24:
[----:B------:R-:W-:Y:S01]  /*1b20*/  ULEA UR4, UR10, UR14, 0x3 ;  /* 0x0000000e0a047291 */ /* 0x000fe2000f8e183f */
[----:B------:R-:W-:-:S03]  /*1b30*/  ISETP.GT.U32.AND P1, PT, R18, 0x1, PT ;  /* 0x000000011200780c */ /* 0x000fc60003f24070 */
[----:B------:R-:W-:-:S04]  /*1b40*/  UIADD3 UR4, UR4, 0x58, URZ ;  /* 0x0000005804047890 */ /* 0x000fc8000fffe03f */
[----:B------:R-:W-:-:S09]  /*1b50*/  UPRMT UR4, URZ, 0x654, UR4 ;  /* 0x000006543f047896 */ /* 0x000fd20008000004 */
[----:B------:R-:W-:Y:S01]  /*1b60*/  SYNCS.ARRIVE.TRANS64.RED.A1T0 RZ, [UR4], RZ ;  /* 0x000000ffffff79a7 */ /* 0x000fe20008100404 */
[----:B------:R-:W-:Y:S05]  /*1b70*/  @P1 BRA `(.L_x_25) ;  /* 0x0000000000041947 */ /* 0x000fea0003800000 */
[----:B------:R-:W-:Y:S01]  /*1b80*/  BPT.TRAP 0x1 ;  /* 0x000000040000795c */ /* 0x000fe20000300000 */
.L_x_25:
[----:B------:R-:W-:Y:S01]  /*1b90*/  UIADD3 UR9, UR9, 0x1, URZ ;  /* 0x0000000109097890 */ /* 0x000fe2000fffe03f */
[C---:B------:R-:W-:Y:S01]  /*1ba0*/  ISETP.GT.AND P1, PT, R0.reuse, 0x1, PT ;  /* 0x000000010000780c */ /* 0x040fe20003f24270 */
[----:B------:R-:W-:Y:S01]  /*1bb0*/  UIADD3 UR10, UR10, 0x1, URZ ;  /* 0x000000010a0a7890 */ /* 0x000fe2000fffe03f */
[----:B------:R-:W-:Y:S01]  /*1bc0*/  VIADD R0, R0, 0xffffffff ;  /* 0xffffffff00007836 */ /* 0x000fe20000000000 */
[----:B------:R-:W-:Y:S02]  /*1bd0*/  UISETP.NE.AND UP0, UPT, UR9, 0xb, UPT ;  /* 0x0000000b0900788c */ /* 0x000fe4000bf05270 */
[----:B------:R-:W-:Y:S02]  /*1be0*/  UISETP.NE.AND UP1, UPT, UR10, 0xb, UPT ;  /* 0x0000000b0a00788c */ /* 0x000fe4000bf25270 */
[----:B------:R-:W-:Y:S02]  /*1bf0*/  USEL UR4, URZ, 0x1, UP0 ;  /* 0x000000013f047887 */ /* 0x000fe40008000000 */
[----:B------:R-:W-:-:S02]  /*1c00*/  USEL UR9, UR9, URZ, UP0 ;  /* 0x0000003f09097287 */ /* 0x000fc40008000000 */
[----:B------:R-:W-:Y:S02]  /*1c10*/  USEL UR10, UR10, URZ, UP1 ;  /* 0x0000003f0a0a7287 */ /* 0x000fe40008800000 */
[----:B------:R-:W-:Y:S01]  /*1c20*/  LOP3.LUT R5, R5, UR4, RZ, 0x3c, !PT ;  /* 0x0000000405057c12 */ /* 0x000fe2000f8e3cff */
[----:B------:R-:W-:Y:S09]  /*1c30*/  @P1 BRA `(.L_x_26) ;  /* 0xfffffffc000c1947 */ /* 0x000ff2000383ffff */
.L_x_19:
[----:B01----:R-:W0:Y:S02]  /*1c40*/  LDC R0, c[0x0][0x28c] ;  /* 0x0000a300ff007b82 */ /* 0x003e240000000800 */
[----:B0-----:R-:W-:-:S13]  /*1c50*/  ISETP.GE.AND P1, PT, R0, 0x1, PT ;  /* 0x000000010000780c */ /* 0x001fda0003f26270 */
[----:B------:R-:W-:Y:S05]  /*1c60*/  @!P1 BRA `(.L_x_27) ;  /* 0x0000000000409947 */ /* 0x000fea0003800000 */
[----:B------:R-:W-:Y:S05]  /*1c70*/  @!P0 BRA `(.L_x_28) ;  /* 0x0000000000048947 */ /* 0x000fea0003800000 */
[----:B------:R-:W-:Y:S01]  /*1c80*/  BPT.TRAP 0x1 ;  /* 0x000000040000795c */ /* 0x000fe20000300000 */
.L_x_28:
[----:B------:R-:W0:Y:S01]  /*1c90*/  S2UR UR7, SR_CgaCtaId ;  /* 0x00000000000779c3 */ /* 0x000e220000008800 */
[----:B------:R-:W-:Y:S01]  /*1ca0*/  UIADD3 UR6, UR44, UR42, URZ ;  /* 0x0000002a2c067290 */ /* 0x000fe2000fffe03f */
[----:B------:R-:W-:-:S03]  /*1cb0*/  ISETP.GT.U32.AND P0, PT, R18, 0x1, PT ;  /* 0x000000011200780c */ /* 0x000fc60003f04070 */
[----:B------:R-:W-:-:S04]  /*1cc0*/  UIMAD.WIDE.U32 UR4, UR6, -0x45d1745d, URZ ;  /* 0xba2e8ba3060478a5 */ /* 0x000fc8000f8e003f */
[----:B------:R-:W-:-:S03]  /*1cd0*/  USHF.R.U32.HI UR4, URZ, 0x3, UR5 ;  /* 0x000000033f047899 */ /* 0x000fc60008011605 */
[----:B------:R-:W-:Y:S01]  /*1ce0*/  UMOV UR5, 0x400 ;  /* 0x0000040000057882 */ /* 0x000fe20000000000 */
[----:B------:R-:W-:Y:S02]  /*1cf0*/  UIMAD UR6, UR4, -0xb, UR6 ;  /* 0xfffffff5040678a4 */ /* 0x000fe4000f8e0206 */
[----:B0-----:R-:W-:-:S04]  /*1d00*/  ULEA UR5, UR7, UR5, 0x18 ;  /* 0x0000000507057291 */ /* 0x001fc8000f8ec03f */
[----:B------:R-:W-:-:S04]  /*1d10*/  ULEA UR6, UR6, UR5, 0x3 ;  /* 0x0000000506067291 */ /* 0x000fc8000f8e183f */
[----:B------:R-:W-:-:S04]  /*1d20*/  UIADD3 UR6, UR6, 0x58, URZ ;  /* 0x0000005806067890 */ /* 0x000fc8000fffe03f */
[----:B------:R-:W-:-:S09]  /*1d30*/  UPRMT UR6, URZ, 0x654, UR6 ;  /* 0x000006543f067896 */ /* 0x000fd20008000006 */
[----:B------:R-:W-:Y:S01]  /*1d40*/  SYNCS.ARRIVE.TRANS64.RED.A1T0 RZ, [UR6], RZ ;  /* 0x000000ffffff79a7 */ /* 0x000fe20008100406 */
[----:B------:R-:W-:Y:S05]  /*1d50*/  @P0 BRA `(.L_x_27) ;  /* 0x0000000000040947 */ /* 0x000fea0003800000 */
[----:B------:R-:W-:Y:S01]  /*1d60*/  BPT.TRAP 0x1 ;  /* 0x000000040000795c */ /* 0x000fe20000300000 */
.L_x_27:
[----:B------:R-:W-:Y:S01]  /*1d70*/  IMAD.SHL.U32 R3, R100, 0x40, RZ ;  /* 0x0000004064037824 */ /* 0x000fe200078e00ff */
[----:B------:R-:W-:Y:S01]  /*1d80*/  UIADD3 UR42, UR43, UR42, URZ ;  /* 0x0000002a2b2a7290 */ /* 0x000fe2000fffe03f */
[----:B------:R-:W-:Y:S01]  /*1d90*/  SHF.R.S32.HI R21, RZ, 0x1f, R19 ;  /* 0x0000001fff157819 */ /* 0x000fe20000011413 */
[----:B------:R-:W-:Y:S01]  /*1da0*/  ULDC UR7, c[0x0][0x288] ;  /* 0x0000a20000077ab9 */ /* 0x000fe20000000800 */
[----:B------:R-:W-:Y:S01]  /*1db0*/  IMAD.SHL.U32 R6, R107, 0x100, RZ ;  /* 0x000001006b067824 */ /* 0x000fe200078e00ff */
[C---:B------:R-:W-:Y:S01]  /*1dc0*/  LOP3.LUT R8, R3.reuse, 0x6, R96, 0xf8, !PT ;  /* 0x0000000603087812 */ /* 0x040fe200078ef860 */
[----:B------:R-:W-:Y:S01]  /*1dd0*/  UISETP.GT.U32.AND UP0, UPT, UR42, 0xa, UPT ;  /* 0x0000000a2a00788c */ /* 0x000fe2000bf04070 */
[----:B------:R-:W-:Y:S01]  /*1de0*/  ISETP.GE.AND P0, PT, R3, UR7, PT ;  /* 0x0000000703007c0c */ /* 0x000fe2000bf06270 */
[----:B------:R-:W-:Y:S01]  /*1df0*/  ULDC.64 UR4, c[0x0][0x5d0] ;  /* 0x0001740000047ab9 */ /* 0x000fe20000000a00 */
[----:B------:R-:W-:Y:S01]  /*1e00*/  SHF.R.S32.HI R9, RZ, 0x1f, R8 ;  /* 0x0000001fff097819 */ /* 0x000fe20000011408 */
[----:B------:R-:W-:Y:S01]  /*1e10*/  ULDC UR10, c[0x0][0x284] ;  /* 0x0000a100000a7ab9 */ /* 0x000fe20000000800 */
[----:B------:R-:W-:Y:S01]  /*1e20*/  IMAD R0, R21, UR4, RZ ;  /* 0x0000000415007c24 */ /* 0x000fe2000f8e02ff */
[----:B------:R-:W-:Y:S01]  /*1e30*/  UISETP.LT.U32.AND UP0, UPT, UR43, 0xb, UP0 ;  /* 0x0000000b2b00788c */ /* 0x000fe20008701070 */
[----:B------:R-:W-:Y:S01]  /*1e40*/  ISETP.GE.OR P0, PT, R6, UR10, P0 ;  /* 0x0000000a06007c0c */ /* 0x000fe20008706670 */
[----:B------:R-:W-:Y:S01]  /*1e50*/  UISETP.GE.U32.AND UP1, UPT, UR43, 0xb, UPT ;  /* 0x0000000b2b00788c */ /* 0x000fe2000bf26070 */
[C---:B------:R-:W-:Y:S01]  /*1e60*/  IMAD R7, R19.reuse, UR5, R0 ;  /* 0x0000000513077c24 */ /* 0x040fe2000f8e0200 */
[----:B------:R-:W-:Y:S01]  /*1e70*/  USEL UR6, URZ, 0x1, !UP0 ;  /* 0x000000013f067887 */ /* 0x000fe2000c000000 */
[----:B------:R-:W-:Y:S01]  /*1e80*/  IMAD.WIDE.U32 R4, R19, UR4, R8 ;  /* 0x0000000413047c25 */ /* 0x000fe2000f8e0008 */
[----:B------:R-:W-:Y:S01]  /*1e90*/  UIMAD.WIDE.U32 UR4, UR42, -0x45d1745d, URZ ;  /* 0xba2e8ba32a0478a5 */ /* 0x000fe2000f8e003f */
[----:B------:R-:W-:-:S02]  /*1ea0*/  ULDC.64 UR8, c[0x0][0x5c8] ;  /* 0x0001720000087ab9 */ /* 0x000fc40000000a00 */
[----:B------:R-:W-:Y:S01]  /*1eb0*/  IMAD.WIDE R106, R107, 0x100, R22 ;  /* 0x000001006b6a7825 */ /* 0x000fe200078e0216 */
[----:B------:R-:W-:Y:S02]  /*1ec0*/  USHF.R.U32.HI UR4, URZ, 0x3, UR5 ;  /* 0x000000033f047899 */ /* 0x000fe40008011605 */
[----:B------:R-:W-:Y:S01]  /*1ed0*/  ULOP3.LUT UR36, UR36, UR6, URZ, 0x3c, !UPT ;  /* 0x0000000624247292 */ /* 0x000fe2000f8e3c3f */
[----:B------:R-:W-:Y:S01]  /*1ee0*/  IMAD R11, R107, UR8, RZ ;  /* 0x000000086b0b7c24 */ /* 0x000fe2000f8e02ff */
[----:B------:R-:W-:Y:S01]  /*1ef0*/  UIMAD UR42, UR4, -0xb, UR42 ;  /* 0xfffffff5042a78a4 */ /* 0x000fe2000f8e022a */
[----:B------:R-:W-:Y:S01]  /*1f00*/  IMAD.IADD R5, R5, 0x1, R7 ;  /* 0x0000000105057824 */ /* 0x000fe200078e0207 */
[----:B------:R-:W-:Y:S01]  /*1f10*/  @UP1 ULOP3.LUT UR36, UR36, 0x1, UR4, 0x78, !UPT ;  /* 0x0000000124241892 */ /* 0x000fe2000f8e7804 */
[C---:B------:R-:W-:Y:S02]  /*1f20*/  IMAD R11, R106.reuse, UR9, R11 ;  /* 0x000000096a0b7c24 */ /* 0x040fe4000f8e020b */
[----:B------:R-:W-:-:S04]  /*1f30*/  IMAD.WIDE.U32 R110, R106, UR8, R4 ;  /* 0x000000086a6e7c25 */ /* 0x000fc8000f8e0004 */
[----:B------:R-:W-:Y:S01]  /*1f40*/  IMAD.MOV.U32 R0, RZ, RZ, -0x1 ;  /* 0xffffffffff007424 */ /* 0x000fe200078e00ff */
[----:B------:R-:W-:Y:S06]  /*1f50*/  @P0 BRA `(.L_x_29) ;  /* 0x0000004c00000947 */ /* 0x000fec0003800000 */
[----:B-----5:R-:W-:Y:S01]  /*1f60*/  FSETP.NEU.AND P1, PT, R89, RZ, PT ;  /* 0x000000ff5900720b */ /* 0x020fe20003f2d000 */
[----:B------:R-:W-:Y:S01]  /*1f70*/  IMAD.IADD R4, R90, 0x1, -R3 ;  /* 0x000000015a047824 */ /* 0x000fe200078e0a03 */
[----:B------:R-:W-:Y:S01]  /*1f80*/  BSSY B0, `(.L_x_29) ;  /* 0x00004bd000007945 */ /* 0x000fe20003800000 */
[----:B------:R-:W-:Y:S02]  /*1f90*/  IMAD.IADD R3, R99, 0x1, -R6 ;  /* 0x0000000163037824 */ /* 0x000fe400078e0a06 */
[----:B------:R-:W-:Y:S01]  /*1fa0*/  IMAD.IADD R103, R111, 0x1, R11 ;  /* 0x000000016f677824 */ /* 0x000fe200078e020b */
[----:B------:R-:W-:-:S04]  /*1fb0*/  ISETP.GT.AND P6, PT, R4, RZ, PT ;  /* 0x000000ff0400720c */ /* 0x000fc80003fc4270 */
[----:B------:R-:W-:-:S03]  /*1fc0*/  ISETP.GT.AND P0, PT, R3, RZ, P6 ;  /* 0x000000ff0300720c */ /* 0x000fc60003704270 */
[----:B------:R-:W-:Y:S10]  /*1fd0*/  @!P1 BRA `(.L_x_30) ;  /* 0x0000003400709947 */ /* 0x000ff40003800000 */
[----:B------:R-:W0:Y:S01]  /*1fe0*/  LDC.64 R14, c[0x0][0x5b8] ;  /* 0x00016e00ff0e7b82 */ /* 0x000e220000000a00 */
[----:B------:R-:W-:-:S07]  /*1ff0*/  ULDC.64 UR4, c[0x0][0x5c0] ;  /* 0x0001700000047ab9 */ /* 0x000fce0000000a00 */
[----:B------:R-:W1:Y:S08]  /*2000*/  LDC.64 R104, c[0x0][0x5b0] ;  /* 0x00016c00ff687b82 */ /* 0x000e700000000a00 */
[----:B------:R-:W2:Y:S01]  /*2010*/  LDC.64 R12, c[0x0][0x5a8] ;  /* 0x00016a00ff0c7b82 */ /* 0x000ea20000000a00 */
[-C--:B0-----:R-:W-:Y:S02]  /*2020*/  IMAD R6, R21, R14.reuse, RZ ;  /* 0x0000000e15067224 */ /* 0x081fe400078e02ff */
[----:B------:R-:W-:-:S04]  /*2030*/  IMAD.WIDE.U32 R20, R19, R14, R8 ;  /* 0x0000000e13147225 */ /* 0x000fc800078e0008 */
[----:B------:R-:W-:Y:S02]  /*2040*/  IMAD R113, R19, R15, R6 ;  /* 0x0000000f13717224 */ /* 0x000fe400078e0206 */
[-C--:B-1----:R-:W-:Y:S02]  /*2050*/  IMAD R5, R107, R104.reuse, RZ ;  /* 0x000000686b057224 */ /* 0x082fe400078e02ff */
[----:B------:R-:W-:Y:S02]  /*2060*/  IMAD.IADD R101, R21, 0x1, R113 ;  /* 0x0000000115657824 */ /* 0x000fe400078e0271 */
[----:B------:R-:W-:Y:S02]  /*2070*/  IMAD.MOV.U32 R100, RZ, RZ, R20 ;  /* 0x000000ffff647224 */ /* 0x000fe400078e0014 */
[C---:B------:R-:W-:Y:S02]  /*2080*/  IMAD R117, R106.reuse, R105, R5 ;  /* 0x000000696a757224 */ /* 0x040fe400078e0205 */
[----:B------:R-:W-:-:S04]  /*2090*/  IMAD.WIDE.U32 R6, R106, R104, R100 ;  /* 0x000000686a067225 */ /* 0x000fc800078e0064 */
[----:B------:R-:W-:Y:S01]  /*20a0*/  IMAD.IADD R5, R7, 0x1, R117 ;  /* 0x0000000107057824 */ /* 0x000fe200078e0275 */
[----:B--2---:R-:W-:-:S04]  /*20b0*/  LEA R10, P1, R6, R12, 0x1 ;  /* 0x0000000c060a7211 */ /* 0x004fc800078208ff */
[----:B------:R-:W-:-:S05]  /*20c0*/  LEA.HI.X R11, R6, R13, R5, 0x1, P1 ;  /* 0x0000000d060b7211 */ /* 0x000fca00008f0c05 */
[----:B------:R-:W2:Y:S01]  /*20d0*/  @P0 LDG.E.LTC128B.U16 R5, desc[UR40][R10.64] ;  /* 0x000000280a050981 */ /* 0x000ea2000c1e1520 */
[----:B------:R-:W-:Y:S01]  /*20e0*/  ISETP.GT.AND P4, PT, R4, 0x1, PT ;  /* 0x000000010400780c */ /* 0x000fe20003f84270 */
[----:B------:R-:W-:Y:S01]  /*20f0*/  IMAD.WIDE.U32 R6, R106, R104, R8 ;  /* 0x000000686a067225 */ /* 0x000fe200078e0008 */
[----:B------:R-:W-:Y:S01]  /*2100*/  BSSY B1, `(.L_x_31) ;  /* 0x0000013000017945 */ /* 0x000fe20003800000 */
[----:B------:R-:W-:Y:S02]  /*2110*/  SHF.L.U64.HI R111, R104, 0x3, R105 ;  /* 0x00000003686f7819 */ /* 0x000fe40000010269 */
[----:B------:R-:W-:Y:S01]  /*2120*/  IMAD.IADD R7, R117, 0x1, R7 ;  /* 0x0000000175077824 */ /* 0x000fe200078e0207 */
[----:B------:R-:W-:Y:S01]  /*2130*/  P2R R116, PR, RZ, 0x10 ;  /* 0x00000010ff747803 */ /* 0x000fe20000000000 */
[----:B------:R-:W-:-:S04]  /*2140*/  IMAD.WIDE.U32 R108, R19, R14, R6 ;  /* 0x0000000e136c7225 */ /* 0x000fc800078e0006 */
[----:B------:R-:W-:Y:S01]  /*2150*/  IMAD.IADD R7, R113, 0x1, R109 ;  /* 0x0000000171077824 */ /* 0x000fe200078e026d */
[----:B------:R-:W-:-:S04]  /*2160*/  LEA R6, P2, R108, R12, 0x1 ;  /* 0x0000000c6c067211 */ /* 0x000fc800078408ff */
[----:B------:R-:W-:Y:S01]  /*2170*/  LEA.HI.X R7, R108, R13, R7, 0x1, P2 ;  /* 0x0000000d6c077211 */ /* 0x000fe200010f0c07 */
[----:B--2---:R-:W-:-:S05]  /*2180*/  HADD2.F32 R102, -RZ, R5.H0_H0 ;  /* 0x20000005ff667230 */ /* 0x004fca0000004100 */
[----:B------:R-:W-:Y:S01]  /*2190*/  FMUL R15, R102, R89 ;  /* 0x00000059660f7220 */ /* 0x000fe20000400000 */
[----:B------:R-:W-:-:S03]  /*21a0*/  LEA R102, P1, R110, UR4, 0x1 ;  /* 0x000000046e667c11 */ /* 0x000fc6000f8208ff */
[----:B------:R-:W-:Y:S01]  /*21b0*/  FFMA R15, R56, R88, R15 ;  /* 0x00000058380f7223 */ /* 0x000fe2000000000f */
[----:B------:R-:W-:Y:S01]  /*21c0*/  LEA.HI.X R103, R110, UR5, R103, 0x1, P1 ;  /* 0x000000056e677c11 */ /* 0x000fe200088f0c67 */
[----:B------:R-:W-:Y:S01]  /*21d0*/  IMAD.SHL.U32 R110, R104, 0x8, RZ ;  /* 0x00000008686e7824 */ /* 0x000fe200078e00ff */
[----:B------:R-:W-:Y:S02]  /*21e0*/  ISETP.GT.AND P1, PT, R3, RZ, P4 ;  /* 0x000000ff0300720c */ /* 0x000fe40002724270 */
[----:B------:R-:W-:-:S05]  /*21f0*/  F2FP.F16.F32.PACK_AB R15, RZ, R15 ;  /* 0x0000000fff0f723e */ /* 0x000fca00000000ff */
[----:B------:R0:W-:Y:S06]  /*2200*/  @P0 STG.E.U16 desc[UR40][R102.64], R15 ;  /* 0x0000000f66000986 */ /* 0x0001ec000c101528 */
[----:B------:R-:W-:Y:S05]  /*2210*/  @!P1 BRA `(.L_x_32) ;  /* 0x0000000000049947 */ /* 0x000fea0003800000 */
[----:B------:R1:W5:Y:S02]  /*2220*/  LDG.E.LTC128B.U16 R5, desc[UR40][R6.64+0x2] ;  /* 0x0000022806057981 */ /* 0x000364000c1e1520 */
.L_x_32:
[----:B------:R-:W-:Y:S05]  /*2230*/  BSYNC B1 ;  /* 0x0000000000017941 */ /* 0x000fea0003800000 */
.L_x_31:
[----:B-----5:R-:W-:Y:S01]  /*2240*/  HADD2.F32 R10, -RZ, R5.H0_H0 ;  /* 0x20000005ff0a7230 */ /* 0x020fe20000004100 */
[----:B------:R-:W-:Y:S01]  /*2250*/  ISETP.GT.AND P0, PT, R3, 0x8, P6 ;  /* 0x000000080300780c */ /* 0x000fe20003704270 */
[----:B------:R-:W-:Y:S01]  /*2260*/  IMAD.WIDE.U32 R114, R106, R104, R110 ;  /* 0x000000686a727225 */ /* 0x000fe200078e006e */
[----:B0-----:R-:W-:-:S03]  /*2270*/  PRMT R15, R5, 0x7610, R15 ;  /* 0x00007610050f7816 */ /* 0x001fc6000000000f */
[----:B------:R-:W-:Y:S01]  /*2280*/  FMUL R10, R10, R89 ;  /* 0x000000590a0a7220 */ /* 0x000fe20000400000 */
[----:B------:R-:W-:Y:S01]  /*2290*/  IMAD.IADD R117, R117, 0x1, R115 ;  /* 0x0000000175757824 */ /* 0x000fe200078e0273 */
[----:B------:R-:W-:Y:S02]  /*22a0*/  IADD3 R11, P2, R20, R114, RZ ;  /* 0x00000072140b7210 */ /* 0x000fe40007f5e0ff */
[----:B------:R-:W-:-:S03]  /*22b0*/  FFMA R57, R57, R88, R10 ;  /* 0x0000005839397223 */ /* 0x000fc6000000000a */
[----:B------:R-:W-:Y:S01]  /*22c0*/  IMAD.X R56, R117, 0x1, R101, P2 ;  /* 0x0000000175387824 */ /* 0x000fe200010e0665 */
[C---:B------:R-:W-:Y:S02]  /*22d0*/  LEA R10, P2, R11.reuse, R12, 0x1 ;  /* 0x0000000c0b0a7211 */ /* 0x040fe400078408ff */
[----:B------:R-:W-:Y:S02]  /*22e0*/  F2FP.F16.F32.PACK_AB R57, RZ, R57 ;  /* 0x00000039ff39723e */ /* 0x000fe400000000ff */
[----:B------:R-:W-:Y:S01]  /*22f0*/  LEA.HI.X R11, R11, R13, R56, 0x1, P2 ;  /* 0x0000000d0b0b7211 */ /* 0x000fe200010f0c38 */
[----:B------:R-:W-:Y:S01]  /*2300*/  @P1 IMAD.MOV.U32 R56, RZ, RZ, R102 ;  /* 0x000000ffff381224 */ /* 0x000fe200078e0066 */
[----:B------:R-:W-:Y:S01]  /*2310*/  PRMT R109, R57, 0x7610, R109 ;  /* 0x00007610396d7816 */ /* 0x000fe2000000006d */
[----:B------:R-:W-:-:S05]  /*2320*/  @P1 IMAD.MOV.U32 R57, RZ, RZ, R103 ;  /* 0x000000ffff391224 */ /* 0x000fca00078e0067 */
[----:B------:R0:W-:Y:S04]  /*2330*/  @P1 STG.E.U16 desc[UR40][R56.64+0x2], R109 ;  /* 0x0000026d38001986 */ /* 0x0001e8000c101528 */
[----:B------:R-:W2:Y:S01]  /*2340*/  @P0 LDG.E.LTC128B.U16 R15, desc[UR40][R10.64] ;  /* 0x000000280a0f0981 */ /* 0x000ea2000c1e1520 */
[----:B------:R-:W-:Y:S01]  /*2350*/  IADD3 R114, P1, R8, R114, RZ ;  /* 0x0000007208727210 */ /* 0x000fe20007f3e0ff */
[----:B------:R-:W-:Y:S01]  /*2360*/  BSSY B1, `(.L_x_33) ;  /* 0x0000012000017945 */ /* 0x000fe20003800000 */
[----:B------:R-:W-:-:S03]  /*2370*/  SHF.L.U64.HI R119, R94, 0x1, R93 ;  /* 0x000000015e777819 */ /* 0x000fc6000001025d */
[----:B------:R-:W-:Y:S01]  /*2380*/  IMAD.X R115, R9, 0x1, R117, P1 ;  /* 0x0000000109737824 */ /* 0x000fe200008e0675 */
[----:B------:R-:W-:Y:S01]  /*2390*/  ISETP.GT.AND P1, PT, R3, 0x8, P4 ;  /* 0x000000080300780c */ /* 0x000fe20002724270 */
[----:B------:R-:W-:Y:S02]  /*23a0*/  IMAD.SHL.U32 R117, R94, 0x2, RZ ;  /* 0x000000025e757824 */ /* 0x000fe400078e00ff */
[----:B------:R-:W-:-:S04]  /*23b0*/  IMAD.WIDE.U32 R114, R19, R14, R114 ;  /* 0x0000000e13727225 */ /* 0x000fc800078e0072 */
[----:B0-----:R-:W-:Y:S01]  /*23c0*/  IMAD.IADD R57, R113, 0x1, R115 ;  /* 0x0000000171397824 */ /* 0x001fe200078e0273 */
[----:B------:R-:W-:-:S04]  /*23d0*/  LEA R56, P3, R114, R12, 0x1 ;  /* 0x0000000c72387211 */ /* 0x000fc800078608ff */
[----:B------:R-:W-:Y:S01]  /*23e0*/  LEA.HI.X R57, R114, R13, R57, 0x1, P3 ;  /* 0x0000000d72397211 */ /* 0x000fe200018f0c39 */
[----:B--2---:R-:W-:-:S05]  /*23f0*/  HADD2.F32 R108, -RZ, R15.H0_H0 ;  /* 0x2000000fff6c7230 */ /* 0x004fca0000004100 */
[----:B------:R-:W-:Y:S01]  /*2400*/  FMUL R5, R108, R89 ;  /* 0x000000596c057220 */ /* 0x000fe20000400000 */
[----:B------:R-:W-:-:S03]  /*2410*/  IADD3 R108, P2, R117, R102, RZ ;  /* 0x00000066756c7210 */ /* 0x000fc60007f5e0ff */
[----:B------:R-:W-:Y:S02]  /*2420*/  FFMA R5, R58, R88, R5 ;  /* 0x000000583a057223 */ /* 0x000fe40000000005 */
[----:B------:R-:W-:-:S03]  /*2430*/  IMAD.X R109, R119, 0x1, R103, P2 ;  /* 0x00000001776d7824 */ /* 0x000fc600010e0667 */
[----:B------:R-:W-:-:S05]  /*2440*/  F2FP.F16.F32.PACK_AB R5, RZ, R5 ;  /* 0x00000005ff05723e */ /* 0x000fca00000000ff */
[----:B------:R0:W-:Y:S01]  /*2450*/  @P0 STG.E.U16 desc[UR40][R108.64], R5 ;  /* 0x000000056c000986 */ /* 0x0001e2000c101528 */
[----:B------:R-:W-:Y:S05]  /*2460*/  @!P1 BRA `(.L_x_34) ;  /* 0x0000000000049947 */ /* 0x000fea0003800000 */
[----:B------:R2:W5:Y:S02]  /*2470*/  LDG.E.LTC128B.U16 R15, desc[UR40][R56.64+0x2] ;  /* 0x00000228380f7981 */ /* 0x000564000c1e1520 */
.L_x_34:
[----:B------:R-:W-:Y:S05]  /*2480*/  BSYNC B1 ;  /* 0x0000000000017941 */ /* 0x000fea0003800000 */
.L_x_33:
[----:B-----5:R-:W-:Y:S01]  /*2490*/  HADD2.F32 R10, -RZ, R15.H0_H0 ;  /* 0x2000000fff0a7230 */ /* 0x020fe20000004100 */
[----:B------:R-:W-:Y:S01]  /*24a0*/  ISETP.GT.AND P4, PT, R4, 0x8, PT ;  /* 0x000000080400780c */ /* 0x000fe20003f84270 */
[----:B------:R-:W-:Y:S01]  /*24b0*/  IMAD.MOV.U32 R58, RZ, RZ, R108 ;  /* 0x000000ffff3a7224 */ /* 0x000fe200078e006c */
[----:B------:R-:W-:Y:S01]  /*24c0*/  BSSY B1, `(.L_x_35) ;  /* 0x000000b000017945 */ /* 0x000fe20003800000 */
[----:B------:R-:W-:Y:S01]  /*24d0*/  PRMT R114, R15, 0x7610, R114 ;  /* 0x000076100f727816 */ /* 0x000fe20000000072 */
[----:B------:R-:W-:Y:S01]  /*24e0*/  FMUL R10, R10, R89 ;  /* 0x000000590a0a7220 */ /* 0x000fe20000400000 */
[----:B------:R-:W-:Y:S02]  /*24f0*/  ISETP.GT.AND P0, PT, R3, RZ, P4 ;  /* 0x000000ff0300720c */ /* 0x000fe40002704270 */
[----:B------:R-:W-:Y:S01]  /*2500*/  P2R R115, PR, RZ, 0x10 ;  /* 0x00000010ff737803 */ /* 0x000fe20000000000 */
[----:B------:R-:W-:Y:S01]  /*2510*/  FFMA R10, R59, R88, R10 ;  /* 0x000000583b0a7223 */ /* 0x000fe2000000000a */
[----:B------:R-:W-:-:S04]  /*2520*/  IMAD.MOV.U32 R59, RZ, RZ, R109 ;  /* 0x000000ffff3b7224 */ /* 0x000fc800078e006d */
[----:B------:R-:W-:-:S05]  /*2530*/  F2FP.F16.F32.PACK_AB R10, RZ, R10 ;  /* 0x0000000aff0a723e */ /* 0x000fca00000000ff */
[----:B------:R3:W-:Y:S01]  /*2540*/  @P1 STG.E.U16 desc[UR40][R58.64+0x2], R10 ;  /* 0x0000020a3a001986 */ /* 0x0007e2000c101528 */
[----:B------:R-:W-:Y:S05]  /*2550*/  @!P0 BRA `(.L_x_36) ;  /* 0x0000000000048947 */ /* 0x000fea0003800000 */
[----:B------:R4:W5:Y:S02]  /*2560*/  LDG.E.LTC128B.U16 R114, desc[UR40][R6.64+0x10] ;  /* 0x0000102806727981 */ /* 0x000964000c1e1520 */
.L_x_36:
[----:B------:R-:W-:Y:S05]  /*2570*/  BSYNC B1 ;  /* 0x0000000000017941 */ /* 0x000fea0003800000 */
.L_x_35:
[----:B---3-5:R-:W-:Y:S01]  /*2580*/  HADD2.F32 R10, -RZ, R114.H0_H0 ;  /* 0x20000072ff0a7230 */ /* 0x028fe20000004100 */
[C---:B0-----:R-:W-:Y:S01]  /*2590*/  SHF.L.U64.HI R5, R95.reuse, 0x1, R92 ;  /* 0x000000015f057819 */ /* 0x041fe2000001025c */
[----:B------:R-:W-:Y:S01]  /*25a0*/  IMAD.SHL.U32 R15, R95, 0x2, RZ ;  /* 0x000000025f0f7824 */ /* 0x000fe200078e00ff */
[----:B------:R-:W-:Y:S01]  /*25b0*/  ISETP.GT.AND P3, PT, R4, 0x9, PT ;  /* 0x000000090400780c */ /* 0x000fe20003f64270 */
[----:B------:R-:W-:Y:S01]  /*25c0*/  BSSY B1, `(.L_x_37) ;  /* 0x000000b000017945 */ /* 0x000fe20003800000 */
[----:B------:R-:W-:Y:S02]  /*25d0*/  FMUL R11, R10, R89 ;  /* 0x000000590a0b7220 */ /* 0x000fe40000400000 */
[----:B------:R-:W-:Y:S02]  /*25e0*/  IADD3 R10, P1, P2, R15, R102, R117 ;  /* 0x000000660f0a7210 */ /* 0x000fe40007a3e075 */
[----:B------:R-:W-:Y:S01]  /*25f0*/  FFMA R60, R60, R88, R11 ;  /* 0x000000583c3c7223 */ /* 0x000fe2000000000b */
[----:B------:R-:W-:-:S02]  /*2600*/  P2R R117, PR, RZ, 0x8 ;  /* 0x00000008ff757803 */ /* 0x000fc40000000000 */
[----:B------:R-:W-:Y:S02]  /*2610*/  IADD3.X R11, R5, R103, R119, P1, P2 ;  /* 0x00000067050b7210 */ /* 0x000fe40000fe4477 */
[----:B------:R-:W-:Y:S02]  /*2620*/  F2FP.F16.F32.PACK_AB R60, RZ, R60 ;  /* 0x0000003cff3c723e */ /* 0x000fe400000000ff */
[----:B------:R-:W-:-:S03]  /*2630*/  ISETP.GT.AND P1, PT, R3, RZ, P3 ;  /* 0x000000ff0300720c */ /* 0x000fc60001f24270 */
[----:B------:R0:W-:Y:S10]  /*2640*/  @P0 STG.E.U16 desc[UR40][R102.64+0x10], R60 ;  /* 0x0000103c66000986 */ /* 0x0001f4000c101528 */
[----:B------:R-:W-:Y:S05]  /*2650*/  @!P1 BRA `(.L_x_38) ;  /* 0x0000000000049947 */ /* 0x000fea0003800000 */
[----:B------:R3:W5:Y:S02]  /*2660*/  LDG.E.LTC128B.U16 R114, desc[UR40][R6.64+0x12] ;  /* 0x0000122806727981 */ /* 0x000764000c1e1520 */
.L_x_38:
[----:B------:R-:W-:Y:S05]  /*2670*/  BSYNC B1 ;  /* 0x0000000000017941 */ /* 0x000fea0003800000 */
.L_x_37:
[----:B0----5:R-:W-:Y:S01]  /*2680*/  HADD2.F32 R60, -RZ, R114.H0_H0 ;  /* 0x20000072ff3c7230 */ /* 0x021fe20000004100 */
[----:B------:R-:W-:Y:S01]  /*2690*/  ISETP.GT.AND P0, PT, R3, 0x8, P4 ;  /* 0x000000080300780c */ /* 0x000fe20002704270 */
[----:B------:R-:W-:Y:S03]  /*26a0*/  BSSY B1, `(.L_x_39) ;  /* 0x000000a000017945 */ /* 0x000fe60003800000 */
[----:B------:R-:W-:-:S04]  /*26b0*/  FMUL R60, R60, R89 ;  /* 0x000000593c3c7220 */ /* 0x000fc80000400000 */
[----:B------:R-:W-:Y:S01]  /*26c0*/  FFMA R60, R61, R88, R60 ;  /* 0x000000583d3c7223 */ /* 0x000fe2000000003c */
[----:B------:R-:W-:-:S04]  /*26d0*/  @P1 IMAD.MOV.U32 R61, RZ, RZ, R103 ;  /* 0x000000ffff3d1224 */ /* 0x000fc800078e0067 */
[----:B------:R-:W-:-:S04]  /*26e0*/  F2FP.F16.F32.PACK_AB R60, RZ, R60 ;  /* 0x0000003cff3c723e */ /* 0x000fc800000000ff */
[----:B------:R-:W-:Y:S01]  /*26f0*/  PRMT R118, R60, 0x7610, R118 ;  /* 0x000076103c767816 */ /* 0x000fe20000000076 */
[----:B------:R-:W-:-:S05]  /*2700*/  @P1 IMAD.MOV.U32 R60, RZ, RZ, R102 ;  /* 0x000000ffff3c1224 */ /* 0x000fca00078e0066 */
[----:B------:R0:W-:Y:S01]  /*2710*/  @P1 STG.E.U16 desc[UR40][R60.64+0x12], R118 ;  /* 0x000012763c001986 */ /* 0x0001e2000c101528 */
[----:B------:R-:W-:Y:S05]  /*2720*/  @!P0 BRA `(.L_x_40) ;  /* 0x0000000000048947 */ /* 0x000fea0003800000 */
[----:B------:R0:W5:Y:S02]  /*2730*/  LDG.E.LTC128B.U16 R114, desc[UR40][R56.64+0x10] ;  /* 0x0000102838727981 */ /* 0x000164000c1e1520 */
.L_x_40:
[----:B------:R-:W-:Y:S05]  /*2740*/  BSYNC B1 ;  /* 0x0000000000017941 */ /* 0x000fea0003800000 */
.L_x_39:
[----:B0----5:R-:W-:Y:S01]  /*2750*/  HADD2.F32 R60, -RZ, R114.H0_H0 ;  /* 0x20000072ff3c7230 */ /* 0x021fe20000004100 */
[----:B------:R-:W-:Y:S01]  /*2760*/  ISETP.GT.AND P1, PT, R3, 0x8, P3 ;  /* 0x000000080300780c */ /* 0x000fe20001f24270 */
[----:B------:R-:W-:Y:S03]  /*2770*/  BSSY B1, `(.L_x_41) ;  /* 0x0000007000017945 */ /* 0x000fe60003800000 */
[----:B------:R-:W-:-:S04]  /*2780*/  FMUL R61, R60, R89 ;  /* 0x000000593c3d7220 */ /* 0x000fc80000400000 */
[----:B------:R-:W-:-:S05]  /*2790*/  FFMA R61, R62, R88, R61 ;  /* 0x000000583e3d7223 */ /* 0x000fca000000003d */
[----:B------:R-:W-:-:S05]  /*27a0*/  F2FP.F16.F32.PACK_AB R61, RZ, R61 ;  /* 0x0000003dff3d723e */ /* 0x000fca00000000ff */
[----:B------:R0:W-:Y:S01]  /*27b0*/  @P0 STG.E.U16 desc[UR40][R58.64+0x10], R61 ;  /* 0x0000103d3a000986 */ /* 0x0001e2000c101528 */
[----:B------:R-:W-:Y:S05]  /*27c0*/  @!P1 BRA `(.L_x_42) ;  /* 0x0000000000049947 */ /* 0x000fea0003800000 */
[----:B------:R0:W5:Y:S02]  /*27d0*/  LDG.E.LTC128B.U16 R114, desc[UR40][R56.64+0x12] ;  /* 0x0000122838727981 */ /* 0x000164000c1e1520 */
.L_x_42:
[----:B------:R-:W-:Y:S05]  /*27e0*/  BSYNC B1 ;  /* 0x0000000000017941 */ /* 0x000fea0003800000 */
.L_x_41:
[----:B-----5:R-:W-:Y:S01]  /*27f0*/  HADD2.F32 R60, -RZ, R114.H0_H0 ;  /* 0x20000072ff3c7230 */ /* 0x020fe20000004100 */
[----:B------:R-:W-:Y:S01]  /*2800*/  IADD3 R121, P0, R106, 0x80, RZ ;  /* 0x000000806a797810 */ /* 0x000fe20007f1e0ff */
[----:B------:R-:W-:Y:S01]  /*2810*/  BSSY B1, `(.L_x_43) ;  /* 0x000000b000017945 */ /* 0x000fe20003800000 */
[----:B------:R-:W-:Y:S02]  /*2820*/  ISETP.GT.AND P2, PT, R4, 0x10, PT ;  /* 0x000000100400780c */ /* 0x000fe40003f44270 */
[----:B------:R-:W-:Y:S01]  /*2830*/  FMUL R60, R60, R89 ;  /* 0x000000593c3c7220 */ /* 0x000fe20000400000 */
[----:B------:R-:W-:Y:S01]  /*2840*/  IMAD.X R107, RZ, RZ, R107, P0 ;  /* 0x000000ffff6b7224 */ /* 0x000fe200000e066b */
[----:B------:R-:W-:Y:S02]  /*2850*/  ISETP.GT.AND P0, PT, R3, RZ, P2 ;  /* 0x000000ff0300720c */ /* 0x000fe40001704270 */
[----:B------:R-:W-:Y:S01]  /*2860*/  FFMA R60, R63, R88, R60 ;  /* 0x000000583f3c7223 */ /* 0x000fe2000000003c */
[----:B------:R-:W-:-:S04]  /*2870*/  P2R R118, PR, RZ, 0x4 ;  /* 0x00000004ff767803 */ /* 0x000fc80000000000 */
[----:B------:R-:W-:-:S05]  /*2880*/  F2FP.F16.F32.PACK_AB R60, RZ, R60 ;  /* 0x0000003cff3c723e */ /* 0x000fca00000000ff */
[----:B------:R0:W-:Y:S01]  /*2890*/  @P1 STG.E.U16 desc[UR40][R58.64+0x12], R60 ;  /* 0x0000123c3a001986 */ /* 0x0001e2000c101528 */
[----:B------:R-:W-:Y:S05]  /*28a0*/  @!P0 BRA `(.L_x_44) ;  /* 0x0000000000048947 */ /* 0x000fea0003800000 */
[----:B------:R0:W5:Y:S02]  /*28b0*/  LDG.E.LTC128B.U16 R114, desc[UR40][R6.64+0x20] ;  /* 0x0000202806727981 */ /* 0x000164000c1e1520 */
.L_x_44:
[----:B------:R-:W-:Y:S05]  /*28c0*/  BSYNC B1 ;  /* 0x0000000000017941 */ /* 0x000fea0003800000 */
.L_x_43:
[----:B0----5:R-:W-:Y:S01]  /*28d0*/  HADD2.F32 R60, -RZ, R114.H0_H0 ;  /* 0x20000072ff3c7230 */ /* 0x021fe20000004100 */
[----:B------:R-:W-:Y:S01]  /*28e0*/  ISETP.GT.AND P1, PT, R4, 0x11, PT ;  /* 0x000000110400780c */ /* 0x000fe20003f24270 */
[-C--:B------:R-:W-:Y:S01]  /*28f0*/  IMAD.WIDE.U32 R62, R121, R104.reuse, R8 ;  /* 0x00000068793e7225 */ /* 0x080fe200078e0008 */
[----:B------:R-:W-:Y:S03]  /*2900*/  BSSY B1, `(.L_x_45) ;  /* 0x0000021000017945 */ /* 0x000fe60003800000 */
[----:B------:R-:W-:Y:S01]  /*2910*/  FMUL R21, R60, R89 ;  /* 0x000000593c157220 */ /* 0x000fe20000400000 */
[----:B------:R-:W-:-:S03]  /*2920*/  IMAD R60, R107, R104, RZ ;  /* 0x000000686b3c7224 */ /* 0x000fc600078e02ff */
[----:B------:R-:W-:Y:S01]  /*2930*/  FFMA R21, R64, R88, R21 ;  /* 0x0000005840157223 */ /* 0x000fe20000000015 */
[C---:B------:R-:W-:Y:S02]  /*2940*/  IMAD R119, R121.reuse, R105, R60 ;  /* 0x0000006979777224 */ /* 0x040fe400078e023c */
[----:B------:R-:W-:Y:S02]  /*2950*/  IMAD.WIDE.U32 R60, R121, R104, R100 ;  /* 0x00000068793c7225 */ /* 0x000fe400078e0064 */
[----:B------:R-:W-:Y:S02]  /*2960*/  F2FP.F16.F32.PACK_AB R21, RZ, R21 ;  /* 0x00000015ff15723e */ /* 0x000fe400000000ff */
[----:B------:R-:W-:Y:S02]  /*2970*/  IMAD.IADD R63, R119, 0x1, R63 ;  /* 0x00000001773f7824 */ /* 0x000fe400078e023f */
[----:B------:R-:W-:Y:S01]  /*2980*/  PRMT R105, R21, 0x7610, R105 ;  /* 0x0000761015697816 */ /* 0x000fe20000000069 */
[----:B------:R-:W-:-:S02]  /*2990*/  IMAD.IADD R21, R61, 0x1, R119 ;  /* 0x000000013d157824 */ /* 0x000fc400078e0277 */
[----:B------:R-:W-:Y:S02]  /*29a0*/  IMAD.WIDE.U32 R106, R19, R14, R62 ;  /* 0x0000000e136a7225 */ /* 0x000fe400078e003e */
[----:B------:R0:W-:Y:S01]  /*29b0*/  @P0 STG.E.U16 desc[UR40][R102.64+0x20], R105 ;  /* 0x0000206966000986 */ /* 0x0001e2000c101528 */
[----:B------:R-:W-:-:S04]  /*29c0*/  LEA R62, P0, R60, R12, 0x1 ;  /* 0x0000000c3c3e7211 */ /* 0x000fc800078008ff */
[----:B------:R-:W-:Y:S01]  /*29d0*/  LEA.HI.X R63, R60, R13, R21, 0x1, P0 ;  /* 0x0000000d3c3f7211 */ /* 0x000fe200000f0c15 */
[----:B------:R-:W-:Y:S01]  /*29e0*/  IMAD.IADD R21, R113, 0x1, R107 ;  /* 0x0000000171157824 */ /* 0x000fe200078e026b */
[----:B------:R-:W-:-:S04]  /*29f0*/  LEA R60, P0, R106, R12, 0x1 ;  /* 0x0000000c6a3c7211 */ /* 0x000fc800078008ff */
[----:B------:R-:W-:Y:S01]  /*2a00*/  LEA.HI.X R61, R106, R13, R21, 0x1, P0 ;  /* 0x0000000d6a3d7211 */ /* 0x000fe200000f0c15 */
[----:B0-----:R-:W-:-:S04]  /*2a10*/  IMAD.WIDE.U32 R104, R121, R104, R110 ;  /* 0x0000006879687225 */ /* 0x001fc800078e006e */
[----:B------:R-:W-:Y:S01]  /*2a20*/  IMAD.IADD R119, R119, 0x1, R105 ;  /* 0x0000000177777824 */ /* 0x000fe200078e0269 */
[----:B------:R-:W-:-:S05]  /*2a30*/  IADD3 R64, P0, R20, R104, RZ ;  /* 0x0000006814407210 */ /* 0x000fca0007f1e0ff */
[----:B------:R-:W-:Y:S01]  /*2a40*/  IMAD.X R100, R119, 0x1, R101, P0 ;  /* 0x0000000177647824 */ /* 0x000fe200000e0665 */
[----:B------:R-:W-:-:S05]  /*2a50*/  IADD3 R20, P0, R8, R104, RZ ;  /* 0x0000006808147210 */ /* 0x000fca0007f1e0ff */
[----:B------:R-:W-:Y:S01]  /*2a60*/  IMAD.X R21, R9, 0x1, R119, P0 ;  /* 0x0000000109157824 */ /* 0x000fe200000e0677 */
[----:B------:R-:W-:Y:S01]  /*2a70*/  LEA R8, P0, R64, R12, 0x1 ;  /* 0x0000000c40087211 */ /* 0x000fe200078008ff */
[----:B------:R-:W-:-:S03]  /*2a80*/  IMAD.WIDE.U32 R20, R19, R14, R20 ;  /* 0x0000000e13147225 */ /* 0x000fc600078e0014 */
[----:B------:R-:W-:Y:S02]  /*2a90*/  LEA.HI.X R9, R64, R13, R100, 0x1, P0 ;  /* 0x0000000d40097211 */ /* 0x000fe400000f0c64 */
[----:B------:R-:W-:Y:S01]  /*2aa0*/  P2R R100, PR, RZ, 0x2 ;  /* 0x00000002ff647803 */ /* 0x000fe20000000000 */
[----:B------:R-:W-:Y:S01]  /*2ab0*/  IMAD.IADD R113, R113, 0x1, R21 ;  /* 0x0000000171717824 */ /* 0x000fe200078e0215 */
[----:B------:R-:W-:-:S04]  /*2ac0*/  LEA R12, P0, R20, R12, 0x1 ;  /* 0x0000000c140c7211 */ /* 0x000fc800078008ff */
[----:B------:R-:W-:Y:S02]  /*2ad0*/  LEA.HI.X R13, R20, R13, R113, 0x1, P0 ;  /* 0x0000000d140d7211 */ /* 0x000fe400000f0c71 */
[----:B------:R-:W-:-:S13]  /*2ae0*/  ISETP.GT.AND P0, PT, R3, RZ, P1 ;  /* 0x000000ff0300720c */ /* 0x000fda0000f04270 */
[----:B------:R-:W-:Y:S05]  /*2af0*/  @!P0 BRA `(.L_x_46) ;  /* 0x0000000000048947 */ /* 0x000fea0003800000 */
[----:B------:R0:W5:Y:S02]  /*2b00*/  LDG.E.LTC128B.U16 R114, desc[UR40][R6.64+0x22] ;  /* 0x0000222806727981 */ /* 0x000164000c1e1520 */
.L_x_46:
[----:B------:R-:W-:Y:S05]  /*2b10*/  BSYNC B1 ;  /* 0x0000000000017941 */ /* 0x000fea0003800000 */
.L_x_45:
[----:B-----5:R-:W-:Y:S01]  /*2b20*/  HADD2.F32 R14, -RZ, R114.H0_H0 ;  /* 0x20000072ff0e7230 */ /* 0x020fe20000004100 */
[----:B------:R-:W-:Y:S01]  /*2b30*/  BSSY B1, `(.L_x_47) ;  /* 0x000000a000017945 */ /* 0x000fe20003800000 */
[----:B------:R-:W-:Y:S02]  /*2b40*/  @P0 IMAD.MOV.U32 R20, RZ, RZ, R102 ;  /* 0x000000ffff140224 */ /* 0x000fe400078e0066 */
[----:B------:R-:W-:Y:S02]  /*2b50*/  @P0 IMAD.MOV.U32 R21, RZ, RZ, R103 ;  /* 0x000000ffff150224 */ /* 0x000fe400078e0067 */
[----:B------:R-:W-:-:S04]  /*2b60*/  FMUL R14, R14, R89 ;  /* 0x000000590e0e7220 */ /* 0x000fc80000400000 */
[----:B------:R-:W-:-:S05]  /*2b70*/  FFMA R14, R65, R88, R14 ;  /* 0x00000058410e7223 */ /* 0x000fca000000000e */
[----:B------:R-:W-:-:S05]  /*2b80*/  F2FP.F16.F32.PACK_AB R14, RZ, R14 ;  /* 0x0000000eff0e723e */ /* 0x000fca00000000ff */
[----:B------:R0:W-:Y:S01]  /*2b90*/  @P0 STG.E.U16 desc[UR40][R20.64+0x22], R14 ;  /* 0x0000220e14000986 */ /* 0x0001e2000c101528 */
[----:B------:R-:W-:-:S13]  /*2ba0*/  ISETP.GT.AND P0, PT, R3, 0x8, P2 ;  /* 0x000000080300780c */ /* 0x000fda0001704270 */
[----:B0-----:R-:W-:Y:S05]  /*2bb0*/  @!P0 BRA `(.L_x_48) ;  /* 0x0000000000048947 */ /* 0x001fea0003800000 */
[----:B------:R0:W5:Y:S02]  /*2bc0*/  LDG.E.LTC128B.U16 R114, desc[UR40][R56.64+0x20] ;  /* 0x0000202838727981 */ /* 0x000164000c1e1520 */
.L_x_48:
[----:B------:R-:W-:Y:S05]  /*2bd0*/  BSYNC B1 ;  /* 0x0000000000017941 */ /* 0x000fea0003800000 */
.L_x_47:
[----:B-----5:R-:W-:Y:S01]  /*2be0*/  HADD2.F32 R14, -RZ, R114.H0_H0 ;  /* 0x20000072ff0e7230 */ /* 0x020fe20000004100 */
[----:B------:R-:W-:Y:S04]  /*2bf0*/  BSSY B1, `(.L_x_49) ;  /* 0x0000008000017945 */ /* 0x000fe80003800000 */
[----:B------:R-:W-:-:S04]  /*2c00*/  FMUL R19, R14, R89 ;  /* 0x000000590e137220 */ /* 0x000fc80000400000 */
[----:B------:R-:W-:-:S05]  /*2c10*/  FFMA R19, R66, R88, R19 ;  /* 0x0000005842137223 */ /* 0x000fca0000000013 */
[----:B------:R-:W-:-:S05]  /*2c20*/  F2FP.F16.F32.PACK_AB R19, RZ, R19 ;  /* 0x00000013ff13723e */ /* 0x000fca00000000ff */
[----:B------:R0:W-:Y:S01]  /*2c30*/  @P0 STG.E.U16 desc[UR40][R58.64+0x20], R19 ;  /* 0x000020133a000986 */ /* 0x0001e2000c101528 */
[----:B------:R-:W-:-:S13]  /*2c40*/  ISETP.GT.AND P0, PT, R3, 0x8, P1 ;  /* 0x000000080300780c */ /* 0x000fda0000f04270 */
[----:B0-----:R-:W-:Y:S05]  /*2c50*/  @!P0 BRA `(.L_x_50) ;  /* 0x0000000000048947 */ /* 0x001fea0003800000 */
[----:B------:R0:W5:Y:S02]  /*2c60*/  LDG.E.LTC128B.U16 R114, desc[UR40][R56.64+0x22] ;  /* 0x0000222838727981 */ /* 0x000164000c1e1520 */
.L_x_50:
[----:B------:R-:W-:Y:S05]  /*2c70*/  BSYNC B1 ;  /* 0x0000000000017941 */ /* 0x000fea0003800000 */
.L_x_49:
[----:B-----5:R-:W-:Y:S01]  /*2c80*/  HADD2.F32 R14, -RZ, R114.H0_H0 ;  /* 0x20000072ff0e7230 */ /* 0x020fe20000004100 */
[----:B------:R-:W-:Y:S01]  /*2c90*/  ISETP.GT.AND P2, PT, R4, 0x18, PT ;  /* 0x000000180400780c */ /* 0x000fe20003f44270 */
[----:B------:R-:W-:Y:S03]  /*2ca0*/  BSSY B1, `(.L_x_51) ;  /* 0x0000009000017945 */ /* 0x000fe60003800000 */
[----:B------:R-:W-:Y:S01]  /*2cb0*/  FMUL R14, R14, R89 ;  /* 0x000000590e0e7220 */ /* 0x000fe20000400000 */
[----:B------:R-:W-:-:S03]  /*2cc0*/  P2R R101, PR, RZ, 0x4 ;  /* 0x00000004ff657803 */ /* 0x000fc60000000000 */
[----:B------:R-:W-:-:S05]  /*2cd0*/  FFMA R14, R67, R88, R14 ;  /* 0x00000058430e7223 */ /* 0x000fca000000000e */
[----:B------:R-:W-:-:S05]  /*2ce0*/  F2FP.F16.F32.PACK_AB R14, RZ, R14 ;  /* 0x0000000eff0e723e */ /* 0x000fca00000000ff */
[----:B------:R0:W-:Y:S01]  /*2cf0*/  @P0 STG.E.U16 desc[UR40][R58.64+0x22], R14 ;  /* 0x0000220e3a000986 */ /* 0x0001e2000c101528 */
[----:B------:R-:W-:-:S13]  /*2d00*/  ISETP.GT.AND P0, PT, R3, RZ, P2 ;  /* 0x000000ff0300720c */ /* 0x000fda0001704270 */
[----:B0-----:R-:W-:Y:S05]  /*2d10*/  @!P0 BRA `(.L_x_52) ;  /* 0x0000000000048947 */ /* 0x001fea0003800000 */
[----:B------:R0:W5:Y:S02]  /*2d20*/  LDG.E.LTC128B.U16 R114, desc[UR40][R6.64+0x30] ;  /* 0x0000302806727981 */ /* 0x000164000c1e1520 */
.L_x_52:
[----:B------:R-:W-:Y:S05]  /*2d30*/  BSYNC B1 ;  /* 0x0000000000017941 */ /* 0x000fea0003800000 */
.L_x_51:
[----:B-----5:R-:W-:Y:S01]  /*2d40*/  HADD2.F32 R14, -RZ, R114.H0_H0 ;  /* 0x20000072ff0e7230 */ /* 0x020fe20000004100 */
[----:B------:R-:W-:Y:S01]  /*2d50*/  ISETP.GT.AND P1, PT, R4, 0x19, PT ;  /* 0x000000190400780c */ /* 0x000fe20003f24270 */
[----:B------:R-:W-:Y:S01]  /*2d60*/  @P0 IMAD.MOV.U32 R20, RZ, RZ, R102 ;  /* 0x000000ffff140224 */ /* 0x000fe200078e0066 */
[----:B------:R-:W-:Y:S01]  /*2d70*/  BSSY B1, `(.L_x_53) ;  /* 0x000000a000017945 */ /* 0x000fe20003800000 */
[----:B------:R-:W-:Y:S02]  /*2d80*/  @P0 IMAD.MOV.U32 R21, RZ, RZ, R103 ;  /* 0x000000ffff150224 */ /* 0x000fe400078e0067 */
[----:B------:R-:W-:-:S04]  /*2d90*/  FMUL R19, R14, R89 ;  /* 0x000000590e137220 */ /* 0x000fc80000400000 */
[----:B------:R-:W-:Y:S01]  /*2da0*/  FFMA R19, R68, R88, R19 ;  /* 0x0000005844137223 */ /* 0x000fe20000000013 */
[----:B------:R-:W-:-:S04]  /*2db0*/  P2R R68, PR, RZ, 0x2 ;  /* 0x00000002ff447803 */ /* 0x000fc80000000000 */
[----:B------:R-:W-:-:S05]  /*2dc0*/  F2FP.F16.F32.PACK_AB R19, RZ, R19 ;  /* 0x00000013ff13723e */ /* 0x000fca00000000ff */
[----:B------:R0:W-:Y:S01]  /*2dd0*/  @P0 STG.E.U16 desc[UR40][R20.64+0x30], R19 ;  /* 0x0000301314000986 */ /* 0x0001e2000c101528 */
[----:B------:R-:W-:-:S13]  /*2de0*/  ISETP.GT.AND P0, PT, R3, RZ, P1 ;  /* 0x000000ff0300720c */ /* 0x000fda0000f04270 */
[----:B0-----:R-:W-:Y:S05]  /*2df0*/  @!P0 BRA `(.L_x_54) ;  /* 0x0000000000048947 */ /* 0x001fea0003800000 */
[----:B------:R0:W5:Y:S02]  /*2e00*/  LDG.E.LTC128B.U16 R114, desc[UR40][R6.64+0x32] ;  /* 0x0000322806727981 */ /* 0x000164000c1e1520 */
.L_x_54:
[----:B------:R-:W-:Y:S05]  /*2e10*/  BSYNC B1 ;  /* 0x0000000000017941 */ /* 0x000fea0003800000 */
.L_x_53:
        /* <DEDUP_REMOVED lines=11> */
.L_x_56:
[----:B------:R-:W-:Y:S05]  /*2ed0*/  BSYNC B1 ;  /* 0x0000000000017941 */ /* 0x000fea0003800000 */
.L_x_55:
        /* <DEDUP_REMOVED lines=9> */
.L_x_58:
[----:B------:R-:W-:Y:S05]  /*2f70*/  BSYNC B1 ;  /* 0x0000000000017941 */ /* 0x000fea0003800000 */
.L_x_57:
        /* <DEDUP_REMOVED lines=11> */
.L_x_60:
[----:B------:R-:W-:Y:S05]  /*3030*/  BSYNC B1 ;  /* 0x0000000000017941 */ /* 0x000fea0003800000 */
.L_x_59:
[----:B-----5:R-:W-:Y:S01]  /*3040*/  HADD2.F32 R14, -RZ, R114.H0_H0 ;  /* 0x20000072ff0e7230 */ /* 0x020fe20000004100 */
[----:B------:R-:W-:Y:S01]  /*3050*/  ISETP.GT.AND P1, PT, R4, 0x21, PT ;  /* 0x000000210400780c */ /* 0x000fe20003f24270 */
[----:B------:R-:W-:Y:S01]  /*3060*/  @P0 IMAD.MOV.U32 R20, RZ, RZ, R102 ;  /* 0x000000ffff140224 */ /* 0x000fe200078e0066 */
[----:B------:R-:W-:Y:S01]  /*3070*/  BSSY B1, `(.L_x_61) ;  /* 0x000000a000017945 */ /* 0x000fe20003800000 */
[----:B------:R-:W-:Y:S02]  /*3080*/  @P0 IMAD.MOV.U32 R21, RZ, RZ, R103 ;  /* 0x000000ffff150224 */ /* 0x000fe400078e0067 */
        /* <DEDUP_REMOVED lines=8> */
.L_x_62:
[----:B------:R-:W-:Y:S05]  /*3110*/  BSYNC B1 ;  /* 0x0000000000017941 */ /* 0x000fea0003800000 */
.L_x_61:
        /* <DEDUP_REMOVED lines=11> */
.L_x_64:
[----:B------:R-:W-:Y:S05]  /*31d0*/  BSYNC B1 ;  /* 0x0000000000017941 */ /* 0x000fea0003800000 */
.L_x_63:
        /* <DEDUP_REMOVED lines=9> */
.L_x_66:
[----:B------:R-:W-:Y:S05]  /*3270*/  BSYNC B1 ;  /* 0x0000000000017941 */ /* 0x000fea0003800000 */
.L_x_65:
        /* <DEDUP_REMOVED lines=11> */
.L_x_68:
[----:B------:R-:W-:Y:S05]  /*3330*/  BSYNC B1 ;  /* 0x0000000000017941 */ /* 0x000fea0003800000 */
.L_x_67:
        /* <DEDUP_REMOVED lines=13> */
.L_x_70:
[----:B------:R-:W-:Y:S05]  /*3410*/  BSYNC B1 ;  /* 0x0000000000017941 */ /* 0x000fea0003800000 */
.L_x_69:
        /* <DEDUP_REMOVED lines=11> */
.L_x_72:
[----:B------:R-:W-:Y:S05]  /*34d0*/  BSYNC B1 ;  /* 0x0000000000017941 */ /* 0x000fea0003800000 */
.L_x_71:
        /* <DEDUP_REMOVED lines=9> */
.L_x_74:
[----:B------:R-:W-:Y:S05]  /*3570*/  BSYNC B1 ;  /* 0x0000000000017941 */ /* 0x000fea0003800000 */
.L_x_73:
[----:B-----5:R-:W-:Y:S01]  /*3580*/  HADD2.F32 R14, -RZ, R114.H0_H0 ;  /* 0x20000072ff0e7230 */ /* 0x020fe20000004100 */
[----:B------:R-:W-:Y:S01]  /*3590*/  ISETP.GT.AND P3, PT, R4, 0x30, PT ;  /* 0x000000300400780c */ /* 0x000fe20003f64270 */
[----:B------:R-:W-:Y:S03]  /*35a0*/  BSSY B1, `(.L_x_75) ;  /* 0x0000008000017945 */ /* 0x000fe60003800000 */
[----:B------:R-:W-:-:S04]  /*35b0*/  FMUL R14, R14, R89 ;  /* 0x000000590e0e7220 */ /* 0x000fc80000400000 */
[----:B------:R-:W-:-:S05]  /*35c0*/  FFMA R14, R79, R88, R14 ;  /* 0x000000584f0e7223 */ /* 0x000fca000000000e */
[----:B------:R-:W-:-:S05]  /*35d0*/  F2FP.F16.F32.PACK_AB R14, RZ, R14 ;  /* 0x0000000eff0e723e */ /* 0x000fca00000000ff */
[----:B------:R0:W-:Y:S01]  /*35e0*/  @P0 STG.E.U16 desc[UR40][R58.64+0x52], R14 ;  /* 0x0000520e3a000986 */ /* 0x0001e2000c101528 */
[----:B------:R-:W-:-:S13]  /*35f0*/  ISETP.GT.AND P0, PT, R3, RZ, P3 ;  /* 0x000000ff0300720c */ /* 0x000fda0001f04270 */
[----:B0-----:R-:W-:Y:S05]  /*3600*/  @!P0 BRA `(.L_x_76) ;  /* 0x0000000000048947 */ /* 0x001fea0003800000 */
[----:B------:R0:W5:Y:S02]  /*3610*/  LDG.E.LTC128B.U16 R114, desc[UR40][R6.64+0x60] ;  /* 0x0000602806727981 */ /* 0x000164000c1e1520 */
.L_x_76:
[----:B------:R-:W-:Y:S05]  /*3620*/  BSYNC B1 ;  /* 0x0000000000017941 */ /* 0x000fea0003800000 */
.L_x_75:
[----:B-----5:R-:W-:Y:S01]  /*3630*/  HADD2.F32 R14, -RZ, R114.H0_H0 ;  /* 0x20000072ff0e7230 */ /* 0x020fe20000004100 */
[----:B------:R-:W-:Y:S01]  /*3640*/  ISETP.GT.AND P2, PT, R4, 0x31, PT ;  /* 0x000000310400780c */ /* 0x000fe20003f44270 */
[----:B------:R-:W-:Y:S01]  /*3650*/  @P0 IMAD.MOV.U32 R20, RZ, RZ, R102 ;  /* 0x000000ffff140224 */ /* 0x000fe200078e0066 */
[----:B------:R-:W-:Y:S01]  /*3660*/  BSSY B1, `(.L_x_77) ;  /* 0x0000009000017945 */ /* 0x000fe20003800000 */
[----:B------:R-:W-:Y:S02]  /*3670*/  @P0 IMAD.MOV.U32 R21, RZ, RZ, R103 ;  /* 0x000000ffff150224 */ /* 0x000fe400078e0067 */
[----:B------:R-:W-:-:S04]  /*3680*/  FMUL R19, R14, R89 ;  /* 0x000000590e137220 */ /* 0x000fc80000400000 */
[----:B------:R-:W-:-:S05]  /*3690*/  FFMA R19, R80, R88, R19 ;  /* 0x0000005850137223 */ /* 0x000fca0000000013 */
[----:B------:R-:W-:-:S05]  /*36a0*/  F2FP.F16.F32.PACK_AB R19, RZ, R19 ;  /* 0x00000013ff13723e */ /* 0x000fca00000000ff */
[----:B------:R0:W-:Y:S01]  /*36b0*/  @P0 STG.E.U16 desc[UR40][R20.64+0x60], R19 ;  /* 0x0000601314000986 */ /* 0x0001e2000c101528 */
[----:B------:R-:W-:-:S13]  /*36c0*/  ISETP.GT.AND P0, PT, R3, RZ, P2 ;  /* 0x000000ff0300720c */ /* 0x000fda0001704270 */
[----:B0-----:R-:W-:Y:S05]  /*36d0*/  @!P0 BRA `(.L_x_78) ;  /* 0x0000000000048947 */ /* 0x001fea0003800000 */
[----:B------:R0:W5:Y:S02]  /*36e0*/  LDG.E.LTC128B.U16 R114, desc[UR40][R6.64+0x62] ;  /* 0x0000622806727981 */ /* 0x000164000c1e1520 */
.L_x_78:
[----:B------:R-:W-:Y:S05]  /*36f0*/  BSYNC B1 ;  /* 0x0000000000017941 */ /* 0x000fea0003800000 */
.L_x_77:
        /* <DEDUP_REMOVED lines=11> */
.L_x_80:
[----:B------:R-:W-:Y:S05]  /*37b0*/  BSYNC B1 ;  /* 0x0000000000017941 */ /* 0x000fea0003800000 */
.L_x_79:
        /* <DEDUP_REMOVED lines=9> */
.L_x_82:
[----:B------:R-:W-:Y:S05]  /*3850*/  BSYNC B1 ;  /* 0x0000000000017941 */ /* 0x000fea0003800000 */
.L_x_81:
        /* <DEDUP_REMOVED lines=10> */
.L_x_84:
[----:B------:R-:W-:Y:S05]  /*3900*/  BSYNC B1 ;  /* 0x0000000000017941 */ /* 0x000fea0003800000 */
.L_x_83:
        /* <DEDUP_REMOVED lines=8> */
[----:B------:R-:W-:-:S05]  /*3990*/  IADD3 R20, P0, R15, R108, RZ ;  /* 0x0000006c0f147210 */ /* 0x000fca0007f1e0ff */
[----:B------:R-:W-:Y:S01]  /*39a0*/  IMAD.X R21, R5, 0x1, R109, P0 ;  /* 0x0000000105157824 */ /* 0x000fe200000e066d */
[----:B------:R-:W-:-:S05]  /*39b0*/  IADD3 R64, P0, R15, R108, RZ ;  /* 0x0000006c0f407210 */ /* 0x000fca0007f1e0ff */
[----:B------:R-:W-:Y:S01]  /*39c0*/  IMAD.X R65, R5, 0x1, R109, P0 ;  /* 0x0000000105417824 */ /* 0x000fe200000e066d */
[----:B------:R-:W-:-:S05]  /*39d0*/  IADD3 R14, P0, R15, R102, RZ ;  /* 0x000000660f0e7210 */ /* 0x000fca0007f1e0ff */
[----:B------:R-:W-:Y:S01]  /*39e0*/  IMAD.X R15, R5, 0x1, R103, P0 ;  /* 0x00000001050f7824 */ /* 0x000fe200000e0667 */
[----:B------:R-:W-:-:S04]  /*39f0*/  ISETP.GT.AND P0, PT, R4, 0x39, PT ;  /* 0x000000390400780c */ /* 0x000fc80003f04270 */
[----:B------:R-:W-:-:S13]  /*3a00*/  ISETP.GT.AND P4, PT, R3, RZ, P0 ;  /* 0x000000ff0300720c */ /* 0x000fda0000784270 */
[----:B0-----:R-:W-:Y:S05]  /*3a10*/  @!P4 BRA `(.L_x_86) ;  /* 0x000000000004c947 */ /* 0x001fea0003800000 */
[----:B------:R0:W5:Y:S02]  /*3a20*/  LDG.E.LTC128B.U16 R114, desc[UR40][R6.64+0x72] ;  /* 0x0000722806727981 */ /* 0x000164000c1e1520 */
.L_x_86:
[----:B------:R-:W-:Y:S05]  /*3a30*/  BSYNC B1 ;  /* 0x0000000000017941 */ /* 0x000fea0003800000 */
.L_x_85:
        /* <DEDUP_REMOVED lines=9> */
.L_x_88:
[----:B------:R-:W-:Y:S05]  /*3ad0*/  BSYNC B1 ;  /* 0x0000000000017941 */ /* 0x000fea0003800000 */
.L_x_87:
        /* <DEDUP_REMOVED lines=9> */
.L_x_90:
[----:B------:R-:W-:Y:S05]  /*3b70*/  BSYNC B1 ;  /* 0x0000000000017941 */ /* 0x000fea0003800000 */
.L_x_89:
[----:B-----5:R-:W-:-:S05]  /*3b80*/  HADD2.F32 R4, -RZ, R114.H0_H0 ;  /* 0x20000072ff047230 */ /* 0x020fca0000004100 */
[----:B------:R-:W-:-:S04]  /*3b90*/  FMUL R4, R4, R89 ;  /* 0x0000005904047220 */ /* 0x000fc80000400000 */
[----:B------:R-:W-:-:S05]  /*3ba0*/  FFMA R4, R87, R88, R4 ;  /* 0x0000005857047223 */ /* 0x000fca0000000004 */
[----:B------:R-:W-:-:S04]  /*3bb0*/  F2FP.F16.F32.PACK_AB R4, RZ, R4 ;  /* 0x00000004ff04723e */ /* 0x000fc800000000ff */
[----:B-1-34-:R-:W-:-:S05]  /*3bc0*/  PRMT R6, R4, 0x7610, R6 ;  /* 0x0000761004067816 */ /* 0x01afca0000000006 */
[----:B------:R1:W-:Y:S01]  /*3bd0*/  @P4 STG.E.U16 desc[UR40][R58.64+0x72], R6 ;  /* 0x000072063a004986 */ /* 0x0003e2000c101528 */
[----:B------:R-:W-:-:S13]  /*3be0*/  ISETP.GT.AND P4, PT, R3, 0x80, P6 ;  /* 0x000000800300780c */ /* 0x000fda0003784270 */
[----:B------:R-:W3:Y:S01]  /*3bf0*/  @P4 LDG.E.LTC128B.U16 R114, desc[UR40][R62.64] ;  /* 0x000000283e724981 */ /* 0x000ee2000c1e1520 */
[----:B------:R-:W-:Y:S01]  /*3c00*/  BSSY B1, `(.L_x_91) ;  /* 0x000000a000017945 */ /* 0x000fe20003800000 */
[----:B---3--:R-:W-:-:S05]  /*3c10*/  HADD2.F32 R4, -RZ, R114.H0_H0 ;  /* 0x20000072ff047230 */ /* 0x008fca0000004100 */
[----:B------:R-:W-:-:S04]  /*3c20*/  FMUL R5, R4, R89 ;  /* 0x0000005904057220 */ /* 0x000fc80000400000 */
[----:B------:R-:W-:-:S05]  /*3c30*/  FFMA R5, R24, R88, R5 ;  /* 0x0000005818057223 */ /* 0x000fca0000000005 */
[----:B------:R-:W-:-:S05]  /*3c40*/  F2FP.F16.F32.PACK_AB R5, RZ, R5 ;  /* 0x00000005ff05723e */ /* 0x000fca00000000ff */
[----:B------:R1:W-:Y:S01]  /*3c50*/  @P4 STG.E.U16 desc[UR40][R14.64], R5 ;  /* 0x000000050e004986 */ /* 0x0003e2000c101528 */
[----:B------:R-:W-:-:S04]  /*3c60*/  ISETP.NE.AND P4, PT, R116, RZ, PT ;  /* 0x000000ff7400720c */ /* 0x000fc80003f85270 */
[----:B------:R-:W-:-:S13]  /*3c70*/  ISETP.GT.AND P4, PT, R3, 0x80, P4 ;  /* 0x000000800300780c */ /* 0x000fda0002784270 */
[----:B-1----:R-:W-:Y:S05]  /*3c80*/  @!P4 BRA `(.L_x_92) ;  /* 0x000000000004c947 */ /* 0x002fea0003800000 */
[----:B------:R1:W5:Y:S02]  /*3c90*/  LDG.E.LTC128B.U16 R114, desc[UR40][R60.64+0x2] ;  /* 0x000002283c727981 */ /* 0x000364000c1e1520 */
.L_x_92:
[----:B------:R-:W-:Y:S05]  /*3ca0*/  BSYNC B1 ;  /* 0x0000000000017941 */ /* 0x000fea0003800000 */
.L_x_91:
[----:B-----5:R-:W-:Y:S01]  /*3cb0*/  HADD2.F32 R4, -RZ, R114.H0_H0 ;  /* 0x20000072ff047230 */ /* 0x020fe20000004100 */
[----:B------:R-:W-:Y:S01]  /*3cc0*/  ISETP.GT.AND P6, PT, R3, 0x88, P6 ;  /* 0x000000880300780c */ /* 0x000fe200037c4270 */
[----:B------:R-:W-:Y:S01]  /*3cd0*/  @P4 IMAD.MOV.U32 R5, RZ, RZ, R15 ;  /* 0x000000ffff054224 */ /* 0x000fe200078e000f */
[----:B------:R-:W-:Y:S02]  /*3ce0*/  BSSY B1, `(.L_x_93) ;  /* 0x0000009000017945 */ /* 0x000fe40003800000 */
[----:B------:R-:W-:-:S04]  /*3cf0*/  FMUL R4, R4, R89 ;  /* 0x0000005904047220 */ /* 0x000fc80000400000 */
[----:B------:R-:W-:-:S05]  /*3d00*/  FFMA R4, R25, R88, R4 ;  /* 0x0000005819047223 */ /* 0x000fca0000000004 */
[----:B------:R-:W-:-:S04]  /*3d10*/  F2FP.F16.F32.PACK_AB R4, RZ, R4 ;  /* 0x00000004ff04723e */ /* 0x000fc800000000ff */
[----:B------:R-:W-:Y:S01]  /*3d20*/  PRMT R6, R4, 0x7610, R6 ;  /* 0x0000761004067816 */ /* 0x000fe20000000006 */
[----:B------:R-:W-:-:S05]  /*3d30*/  @P4 IMAD.MOV.U32 R4, RZ, RZ, R14 ;  /* 0x000000ffff044224 */ /* 0x000fca00078e000e */
[----:B------:R3:W-:Y:S01]  /*3d40*/  @P4 STG.E.U16 desc[UR40][R4.64+0x2], R6 ;  /* 0x0000020604004986 */ /* 0x0007e2000c101528 */
[----:B------:R-:W-:Y:S05]  /*3d50*/  @!P6 BRA `(.L_x_94) ;  /* 0x000000000004e947 */ /* 0x000fea0003800000 */
[----:B------:R4:W5:Y:S02]  /*3d60*/  LDG.E.LTC128B.U16 R114, desc[UR40][R8.64] ;  /* 0x0000002808727981 */ /* 0x000964000c1e1520 */
.L_x_94:
[----:B------:R-:W-:Y:S05]  /*3d70*/  BSYNC B1 ;  /* 0x0000000000017941 */ /* 0x000fea0003800000 */
.L_x_93:
[----:B---3-5:R-:W-:Y:S01]  /*3d80*/  HADD2.F32 R4, -RZ, R114.H0_H0 ;  /* 0x20000072ff047230 */ /* 0x028fe20000004100 */
[----:B------:R-:W-:Y:S01]  /*3d90*/  ISETP.NE.AND P4, PT, R116, RZ, PT ;  /* 0x000000ff7400720c */ /* 0x000fe20003f85270 */
[----:B------:R-:W-:Y:S03]  /*3da0*/  BSSY B1, `(.L_x_95) ;  /* 0x0000008000017945 */ /* 0x000fe60003800000 */
[----:B------:R-:W-:Y:S01]  /*3db0*/  FMUL R5, R4, R89 ;  /* 0x0000005904057220 */ /* 0x000fe20000400000 */
[----:B------:R-:W-:-:S03]  /*3dc0*/  ISETP.GT.AND P4, PT, R3, 0x88, P4 ;  /* 0x000000880300780c */ /* 0x000fc60002784270 */
[----:B------:R-:W-:-:S05]  /*3dd0*/  FFMA R5, R26, R88, R5 ;  /* 0x000000581a057223 */ /* 0x000fca0000000005 */
[----:B------:R-:W-:-:S05]  /*3de0*/  F2FP.F16.F32.PACK_AB R5, RZ, R5 ;  /* 0x00000005ff05723e */ /* 0x000fca00000000ff */
[----:B------:R3:W-:Y:S01]  /*3df0*/  @P6 STG.E.U16 desc[UR40][R20.64], R5 ;  /* 0x0000000514006986 */ /* 0x0007e2000c101528 */
[----:B------:R-:W-:Y:S05]  /*3e00*/  @!P4 BRA `(.L_x_96) ;  /* 0x000000000004c947 */ /* 0x000fea0003800000 */
[----:B------:R0:W5:Y:S02]  /*3e10*/  LDG.E.LTC128B.U16 R114, desc[UR40][R12.64+0x2] ;  /* 0x000002280c727981 */ /* 0x000164000c1e1520 */
.L_x_96:
[----:B------:R-:W-:Y:S05]  /*3e20*/  BSYNC B1 ;  /* 0x0000000000017941 */ /* 0x000fea0003800000 */
.L_x_95:
[----:B-----5:R-:W-:Y:S01]  /*3e30*/  HADD2.F32 R4, -RZ, R114.H0_H0 ;  /* 0x20000072ff047230 */ /* 0x020fe20000004100 */
[----:B------:R-:W-:Y:S01]  /*3e40*/  ISETP.NE.AND P6, PT, R115, RZ, PT ;  /* 0x000000ff7300720c */ /* 0x000fe20003fc5270 */
[----:B------:R-:W-:Y:S03]  /*3e50*/  BSSY B1, `(.L_x_97) ;  /* 0x0000008000017945 */ /* 0x000fe60003800000 */
[----:B------:R-:W-:-:S04]  /*3e60*/  FMUL R4, R4, R89 ;  /* 0x0000005904047220 */ /* 0x000fc80000400000 */
[----:B------:R-:W-:-:S05]  /*3e70*/  FFMA R4, R27, R88, R4 ;  /* 0x000000581b047223 */ /* 0x000fca0000000004 */
[----:B------:R-:W-:-:S05]  /*3e80*/  F2FP.F16.F32.PACK_AB R4, RZ, R4 ;  /* 0x00000004ff04723e */ /* 0x000fca00000000ff */
[----:B------:R0:W-:Y:S01]  /*3e90*/  @P4 STG.E.U16 desc[UR40][R64.64+0x2], R4 ;  /* 0x0000020440004986 */ /* 0x0001e2000c101528 */
[----:B------:R-:W-:-:S13]  /*3ea0*/  ISETP.GT.AND P4, PT, R3, 0x80, P6 ;  /* 0x000000800300780c */ /* 0x000fda0003784270 */
[----:B0-----:R-:W-:Y:S05]  /*3eb0*/  @!P4 BRA `(.L_x_98) ;  /* 0x000000000004c947 */ /* 0x001fea0003800000 */
[----:B------:R0:W5:Y:S02]  /*3ec0*/  LDG.E.LTC128B.U16 R114, desc[UR40][R60.64+0x10] ;  /* 0x000010283c727981 */ /* 0x000164000c1e1520 */
.L_x_98:
[----:B------:R-:W-:Y:S05]  /*3ed0*/  BSYNC B1 ;  /* 0x0000000000017941 */ /* 0x000fea0003800000 */
.L_x_97:
[----:B-----5:R-:W-:Y:S01]  /*3ee0*/  HADD2.F32 R4, -RZ, R114.H0_H0 ;  /* 0x20000072ff047230 */ /* 0x020fe20000004100 */
[----:B------:R-:W-:Y:S01]  /*3ef0*/  ISETP.NE.AND P6, PT, R117, RZ, PT ;  /* 0x000000ff7500720c */ /* 0x000fe20003fc5270 */
[----:B------:R-:W-:Y:S03]  /*3f00*/  BSSY B1, `(.L_x_99) ;  /* 0x000000b000017945 */ /* 0x000fe60003800000 */
[----:B---3--:R-:W-:Y:S01]  /*3f10*/  FMUL R5, R4, R89 ;  /* 0x0000005904057220 */ /* 0x008fe20000400000 */
[----:B------:R-:W-:-:S03]  /*3f20*/  @P4 IMAD.MOV.U32 R4, RZ, RZ, R14 ;  /* 0x000000ffff044224 */ /* 0x000fc600078e000e */
[----:B------:R-:W-:-:S05]  /*3f30*/  FFMA R5, R28, R88, R5 ;  /* 0x000000581c057223 */ /* 0x000fca0000000005 */
[----:B------:R-:W-:-:S04]  /*3f40*/  F2FP.F16.F32.PACK_AB R5, RZ, R5 ;  /* 0x00000005ff05723e */ /* 0x000fc800000000ff */
[----:B------:R-:W-:Y:S01]  /*3f50*/  PRMT R6, R5, 0x7610, R6 ;  /* 0x0000761005067816 */ /* 0x000fe20000000006 */
[----:B------:R-:W-:-:S05]  /*3f60*/  @P4 IMAD.MOV.U32 R5, RZ, RZ, R15 ;  /* 0x000000ffff054224 */ /* 0x000fca00078e000f */
[----:B------:R3:W-:Y:S01]  /*3f70*/  @P4 STG.E.U16 desc[UR40][R4.64+0x10], R6 ;  /* 0x0000100604004986 */ /* 0x0007e2000c101528 */
[----:B------:R-:W-:-:S13]  /*3f80*/  ISETP.GT.AND P4, PT, R3, 0x80, P6 ;  /* 0x000000800300780c */ /* 0x000fda0003784270 */
[----:B---3--:R-:W-:Y:S05]  /*3f90*/  @!P4 BRA `(.L_x_100) ;  /* 0x000000000004c947 */ /* 0x008fea0003800000 */
[----:B------:R3:W5:Y:S02]  /*3fa0*/  LDG.E.LTC128B.U16 R114, desc[UR40][R60.64+0x12] ;  /* 0x000012283c727981 */ /* 0x000764000c1e1520 */
.L_x_100:
[----:B------:R-:W-:Y:S05]  /*3fb0*/  BSYNC B1 ;  /* 0x0000000000017941 */ /* 0x000fea0003800000 */
.L_x_99:
[----:B-----5:R-:W-:Y:S01]  /*3fc0*/  HADD2.F32 R4, -RZ, R114.H0_H0 ;  /* 0x20000072ff047230 */ /* 0x020fe20000004100 */
[----:B------:R-:W-:Y:S01]  /*3fd0*/  BSSY B1, `(.L_x_101) ;  /* 0x000000c000017945 */ /* 0x000fe20003800000 */
[----:B------:R-:W-:-:S03]  /*3fe0*/  @P4 IMAD.MOV.U32 R5, RZ, RZ, R15 ;  /* 0x000000ffff054224 */ /* 0x000fc600078e000f */
[----:B------:R-:W-:-:S04]  /*3ff0*/  FMUL R4, R4, R89 ;  /* 0x0000005904047220 */ /* 0x000fc80000400000 */
[----:B------:R-:W-:-:S05]  /*4000*/  FFMA R4, R29, R88, R4 ;  /* 0x000000581d047223 */ /* 0x000fca0000000004 */
[----:B------:R-:W-:-:S04]  /*4010*/  F2FP.F16.F32.PACK_AB R4, RZ, R4 ;  /* 0x00000004ff04723e */ /* 0x000fc800000000ff */
[----:B------:R-:W-:Y:S01]  /*4020*/  PRMT R6, R4, 0x7610, R6 ;  /* 0x0000761004067816 */ /* 0x000fe20000000006 */
[----:B------:R-:W-:-:S05]  /*4030*/  @P4 IMAD.MOV.U32 R4, RZ, RZ, R14 ;  /* 0x000000ffff044224 */ /* 0x000fca00078e000e */
[----:B------:R0:W-:Y:S01]  /*4040*/  @P4 STG.E.U16 desc[UR40][R4.64+0x12], R6 ;  /* 0x0000120604004986 */ /* 0x0001e2000c101528 */
[----:B------:R-:W-:-:S04]  /*4050*/  ISETP.NE.AND P4, PT, R115, RZ, PT ;  /* 0x000000ff7300720c */ /* 0x000fc80003f85270 */
[----:B------:R-:W-:-:S13]  /*4060*/  ISETP.GT.AND P4, PT, R3, 0x88, P4 ;  /* 0x000000880300780c */ /* 0x000fda0002784270 */
[----:B0-----:R-:W-:Y:S05]  /*4070*/  @!P4 BRA `(.L_x_102) ;  /* 0x000000000004c947 */ /* 0x001fea0003800000 */
[----:B------:R0:W5:Y:S02]  /*4080*/  LDG.E.LTC128B.U16 R114, desc[UR40][R12.64+0x10] ;  /* 0x000010280c727981 */ /* 0x000164000c1e1520 */
.L_x_102:
[----:B------:R-:W-:Y:S05]  /*4090*/  BSYNC B1 ;  /* 0x0000000000017941 */ /* 0x000fea0003800000 */
.L_x_101:
        /* <DEDUP_REMOVED lines=9> */
.L_x_104:
[----:B------:R-:W-:Y:S05]  /*4130*/  BSYNC B1 ;  /* 0x0000000000017941 */ /* 0x000fea0003800000 */
.L_x_103:
[----:B-----5:R-:W-:Y:S01]  /*4140*/  HADD2.F32 R4, -RZ, R114.H0_H0 ;  /* 0x20000072ff047230 */ /* 0x020fe20000004100 */
[----:B------:R-:W-:Y:S01]  /*4150*/  ISETP.NE.AND P6, PT, R118, RZ, PT ;  /* 0x000000ff7600720c */ /* 0x000fe20003fc5270 */
        /* <DEDUP_REMOVED lines=8> */
[----:B------:R-:W-:-:S13]  /*41e0*/  ISETP.GT.AND P4, PT, R3, 0x80, P6 ;  /* 0x000000800300780c */ /* 0x000fda0003784270 */
[----:B0-----:R-:W-:Y:S05]  /*41f0*/  @!P4 BRA `(.L_x_106) ;  /* 0x000000000004c947 */ /* 0x001fea0003800000 */
[----:B------:R0:W5:Y:S02]  /*4200*/  LDG.E.LTC128B.U16 R114, desc[UR40][R60.64+0x20] ;  /* 0x000020283c727981 */ /* 0x000164000c1e1520 */
.L_x_106:
[----:B------:R-:W-:Y:S05]  /*4210*/  BSYNC B1 ;  /* 0x0000000000017941 */ /* 0x000fea0003800000 */
.L_x_105:
[----:B-----5:R-:W-:Y:S01]  /*4220*/  HADD2.F32 R4, -RZ, R114.H0_H0 ;  /* 0x20000072ff047230 */ /* 0x020fe20000004100 */
[----:B------:R-:W-:Y:S01]  /*4230*/  ISETP.NE.AND P6, PT, R100, RZ, PT ;  /* 0x000000ff6400720c */ /* 0x000fe20003fc5270 */
[----:B------:R-:W-:Y:S03]  /*4240*/  BSSY B1, `(.L_x_107) ;  /* 0x000000b000017945 */ /* 0x000fe60003800000 */
[----:B------:R-:W-:Y:S01]  /*4250*/  FMUL R5, R4, R89 ;  /* 0x0000005904057220 */ /* 0x000fe20000400000 */
[----:B------:R-:W-:-:S03]  /*4260*/  @P4 IMAD.MOV.U32 R4, RZ, RZ, R14 ;  /* 0x000000ffff044224 */ /* 0x000fc600078e000e */
        /* <DEDUP_REMOVED lines=8> */
.L_x_108:
[----:B------:R-:W-:Y:S05]  /*42f0*/  BSYNC B1 ;  /* 0x0000000000017941 */ /* 0x000fea0003800000 */
.L_x_107:
        /* <DEDUP_REMOVED lines=13> */
.L_x_110:
[----:B------:R-:W-:Y:S05]  /*43d0*/  BSYNC B1 ;  /* 0x0000000000017941 */ /* 0x000fea0003800000 */
.L_x_109:
[----:B-----5:R-:W-:Y:S01]  /*43e0*/  HADD2.F32 R4, -RZ, R114.H0_H0 ;  /* 0x20000072ff047230 */ /* 0x020fe20000004100 */
[----:B------:R-:W-:Y:S04]  /*43f0*/  BSSY B1, `(.L_x_111) ;  /* 0x000000b000017945 */ /* 0x000fe80003800000 */
        /* <DEDUP_REMOVED lines=10> */
.L_x_112:
[----:B------:R-:W-:Y:S05]  /*44a0*/  BSYNC B1 ;  /* 0x0000000000017941 */ /* 0x000fea0003800000 */
.L_x_111:
        /* <DEDUP_REMOVED lines=13> */
.L_x_114:
[----:B------:R-:W-:Y:S05]  /*4580*/  BSYNC B1 ;  /* 0x0000000000017941 */ /* 0x000fea0003800000 */
.L_x_113:
        /* <DEDUP_REMOVED lines=13> */
.L_x_116:
[----:B------:R-:W-:Y:S05]  /*4660*/  BSYNC B1 ;  /* 0x0000000000017941 */ /* 0x000fea0003800000 */
.L_x_115:
        /* <DEDUP_REMOVED lines=13> */
.L_x_118:
[----:B------:R-:W-:Y:S05]  /*4740*/  BSYNC B1 ;  /* 0x0000000000017941 */ /* 0x000fea0003800000 */
.L_x_117:
        /* <DEDUP_REMOVED lines=12> */
.L_x_120:
[----:B------:R-:W-:Y:S05]  /*4810*/  BSYNC B1 ;  /* 0x0000000000017941 */ /* 0x000fea0003800000 */
.L_x_119:
        /* <DEDUP_REMOVED lines=13> */
.L_x_122:
[----:B------:R-:W-:Y:S05]  /*48f0*/  BSYNC B1 ;  /* 0x0000000000017941 */ /* 0x000fea0003800000 */
.L_x_121:
        /* <DEDUP_REMOVED lines=13> */
.L_x_124:
[----:B------:R-:W-:Y:S05]  /*49d0*/  BSYNC B1 ;  /* 0x0000000000017941 */ /* 0x000fea0003800000 */
.L_x_123:
        /* <DEDUP_REMOVED lines=13> */
.L_x_126:
[----:B------:R-:W-:Y:S05]  /*4ab0*/  BSYNC B1 ;  /* 0x0000000000017941 */ /* 0x000fea0003800000 */
.L_x_125:
        /* <DEDUP_REMOVED lines=12> */
.L_x_128:
[----:B------:R-:W-:Y:S05]  /*4b80*/  BSYNC B1 ;  /* 0x0000000000017941 */ /* 0x000fea0003800000 */
.L_x_127:
        /* <DEDUP_REMOVED lines=13> */
.L_x_130:
[----:B------:R-:W-:Y:S05]  /*4c60*/  BSYNC B1 ;  /* 0x0000000000017941 */ /* 0x000fea0003800000 */
.L_x_129:
        /* <DEDUP_REMOVED lines=12> */
.L_x_132:
[----:B------:R-:W-:Y:S05]  /*4d30*/  BSYNC B1 ;  /* 0x0000000000017941 */ /* 0x000fea0003800000 */
.L_x_131:
        /* <DEDUP_REMOVED lines=12> */
.L_x_134:
[----:B------:R-:W-:Y:S05]  /*4e00*/  BSYNC B1 ;  /* 0x0000000000017941 */ /* 0x000fea0003800000 */
.L_x_133:
[----:B-----5:R-:W-:Y:S01]  /*4e10*/  HADD2.F32 R4, -RZ, R114.H0_H0 ;  /* 0x20000072ff047230 */ /* 0x020fe20000004100 */
[----:B------:R-:W-:Y:S01]  /*4e20*/  ISETP.GT.AND P5, PT, R3, 0x88, P5 ;  /* 0x000000880300780c */ /* 0x000fe20002fa4270 */
        /* <DEDUP_REMOVED lines=8> */
[----:B------:R-:W-:Y:S05]  /*4eb0*/  @!P5 BRA `(.L_x_136) ;  /* 0x000000000004d947 */ /* 0x000fea0003800000 */
[----:B------:R0:W5:Y:S02]  /*4ec0*/  LDG.E.LTC128B.U16 R114, desc[UR40][R12.64+0x52] ;  /* 0x000052280c727981 */ /* 0x000164000c1e1520 */
.L_x_136:
[----:B------:R-:W-:Y:S05]  /*4ed0*/  BSYNC B1 ;  /* 0x0000000000017941 */ /* 0x000fea0003800000 */
.L_x_135:
[----:B0----5:R-:W-:Y:S01]  /*4ee0*/  HADD2.F32 R4, -RZ, R114.H0_H0 ;  /* 0x20000072ff047230 */ /* 0x021fe20000004100 */
        /* <DEDUP_REMOVED lines=11> */
.L_x_138:
[----:B------:R-:W-:Y:S05]  /*4fa0*/  BSYNC B1 ;  /* 0x0000000000017941 */ /* 0x000fea0003800000 */
.L_x_137:
[----:B0----5:R-:W-:Y:S01]  /*4fb0*/  HADD2.F32 R4, -RZ, R114.H0_H0 ;  /* 0x20000072ff047230 */ /* 0x021fe20000004100 */
        /* <DEDUP_REMOVED lines=11> */
.L_x_140:
[----:B------:R-:W-:Y:S05]  /*5070*/  BSYNC B1 ;  /* 0x0000000000017941 */ /* 0x000fea0003800000 */
.L_x_139:
        /* <DEDUP_REMOVED lines=12> */
.L_x_142:
[----:B------:R-:W-:Y:S05]  /*5140*/  BSYNC B1 ;  /* 0x0000000000017941 */ /* 0x000fea0003800000 */
.L_x_141:
        /* <DEDUP_REMOVED lines=12> */
.L_x_144:
[----:B------:R-:W-:Y:S05]  /*5210*/  BSYNC B1 ;  /* 0x0000000000017941 */ /* 0x000fea0003800000 */
.L_x_143:
        /* <DEDUP_REMOVED lines=12> */
.L_x_146:
[----:B------:R-:W-:Y:S05]  /*52e0*/  BSYNC B1 ;  /* 0x0000000000017941 */ /* 0x000fea0003800000 */
.L_x_145:
        /* <DEDUP_REMOVED lines=12> */
.L_x_148:
[----:B------:R-:W-:Y:S05]  /*53b0*/  BSYNC B1 ;  /* 0x0000000000017941 */ /* 0x000fea0003800000 */
.L_x_147:
        /* <DEDUP_REMOVED lines=9> */
.L_x_150:
[----:B------:R-:W-:Y:S05]  /*5450*/  BSYNC B1 ;  /* 0x0000000000017941 */ /* 0x000fea0003800000 */
.L_x_149:
        /* <DEDUP_REMOVED lines=12> */
.L_x_152:
[----:B------:R-:W-:Y:S05]  /*5520*/  BSYNC B1 ;  /* 0x0000000000017941 */ /* 0x000fea0003800000 */
.L_x_151:
[----:B------:R-:W-:Y:S05]  /*5530*/  @!P0 BRA `(.L_x_153) ;  /* 0x0000001400848947 */ /* 0x000fea0003800000 */
[----:B-----5:R-:W-:-:S05]  /*5540*/  HADD2.F32 R114, -RZ, R114.H0_H0 ;  /* 0x20000072ff727230 */ /* 0x020fca0000004100 */
[----:B------:R-:W-:-:S04]  /*5550*/  FMUL R114, R114, R89 ;  /* 0x0000005972727220 */ /* 0x000fc80000400000 */
[----:B------:R-:W-:-:S05]  /*5560*/  FFMA R114, R55, R88, R114 ;  /* 0x0000005837727223 */ /* 0x000fca0000000072 */
[----:B------:R-:W-:-:S05]  /*5570*/  F2FP.F16.F32.PACK_AB R114, RZ, R114 ;  /* 0x00000072ff72723e */ /* 0x000fca00000000ff */
[----:B------:R0:W-:Y:S01]  /*5580*/  STG.E.U16 desc[UR40][R10.64+0x72], R114 ;  /* 0x000072720a007986 */ /* 0x0001e2000c101528 */
[----:B------:R-:W-:Y:S05]  /*5590*/  BRA `(.L_x_153) ;  /* 0x00000014006c7947 */ /* 0x000fea0003800000 */
.L_x_30:
[----:B------:R-:W-:Y:S01]  /*55a0*/  ULDC.64 UR4, c[0x0][0x5c0] ;  /* 0x0001700000047ab9 */ /* 0x000fe20000000a00 */
[-C--:B------:R-:W-:Y:S01]  /*55b0*/  FMUL R56, R56, R88.reuse ;  /* 0x0000005838387220 */ /* 0x080fe20000400000 */
[----:B------:R-:W-:Y:S01]  /*55c0*/  LEA R10, P1, R110, UR4, 0x1 ;  /* 0x000000046e0a7c11 */ /* 0x000fe2000f8208ff */
[----:B------:R-:W-:Y:S01]  /*55d0*/  IMAD.SHL.U32 R7, R94, 0x2, RZ ;  /* 0x000000025e077824 */ /* 0x000fe200078e00ff */
[----:B------:R-:W-:Y:S01]  /*55e0*/  ISETP.GT.AND P3, PT, R4, 0x1, PT ;  /* 0x000000010400780c */ /* 0x000fe20003f64270 */
[----:B------:R-:W-:Y:S01]  /*55f0*/  FMUL R57, R57, R88 ;  /* 0x0000005839397220 */ /* 0x000fe20000400000 */
[----:B------:R-:W-:Y:S01]  /*5600*/  F2FP.F16.F32.PACK_AB R56, RZ, R56 ;  /* 0x00000038ff38723e */ /* 0x000fe200000000ff */
[-C--:B------:R-:W-:Y:S01]  /*5610*/  FMUL R58, R58, R88.reuse ;  /* 0x000000583a3a7220 */ /* 0x080fe20000400000 */
[----:B------:R-:W-:Y:S01]  /*5620*/  LEA.HI.X R11, R110, UR5, R103, 0x1, P1 ;  /* 0x000000056e0b7c11 */ /* 0x000fe200088f0c67 */
[-C--:B------:R-:W-:Y:S01]  /*5630*/  FMUL R59, R59, R88.reuse ;  /* 0x000000583b3b7220 */ /* 0x080fe20000400000 */
[----:B------:R-:W-:Y:S01]  /*5640*/  ISETP.GT.AND P1, PT, R3, RZ, P3 ;  /* 0x000000ff0300720c */ /* 0x000fe20001f24270 */
[----:B------:R-:W-:Y:S01]  /*5650*/  IMAD.SHL.U32 R19, R95, 0x2, RZ ;  /* 0x000000025f137824 */ /* 0x000fe200078e00ff */
[----:B------:R-:W-:Y:S01]  /*5660*/  ISETP.GT.AND P2, PT, R3, 0x8, P6 ;  /* 0x000000080300780c */ /* 0x000fe20003744270 */
[----:B------:R-:W-:Y:S01]  /*5670*/  @P0 STG.E.U16 desc[UR40][R10.64], R56 ;  /* 0x000000380a000986 */ /* 0x000fe2000c101528 */
[----:B------:R-:W-:Y:S01]  /*5680*/  SHF.L.U64.HI R5, R94, 0x1, R93 ;  /* 0x000000015e057819 */ /* 0x000fe2000001025d */
[----:B------:R-:W-:Y:S01]  /*5690*/  FMUL R60, R60, R88 ;  /* 0x000000583c3c7220 */ /* 0x000fe20000400000 */
[----:B------:R-:W-:Y:S01]  /*56a0*/  IADD3 R8, P0, R7, R10, RZ ;  /* 0x0000000a07087210 */ /* 0x000fe20007f1e0ff */
[-C--:B------:R-:W-:Y:S01]  /*56b0*/  FMUL R61, R61, R88.reuse ;  /* 0x000000583d3d7220 */ /* 0x080fe20000400000 */
[----:B------:R-:W-:Y:S01]  /*56c0*/  F2FP.F16.F32.PACK_AB R57, RZ, R57 ;  /* 0x00000039ff39723e */ /* 0x000fe200000000ff */
[----:B------:R-:W-:Y:S01]  /*56d0*/  FMUL R63, R63, R88 ;  /* 0x000000583f3f7220 */ /* 0x000fe20000400000 */
[----:B------:R-:W-:Y:S01]  /*56e0*/  F2FP.F16.F32.PACK_AB R58, RZ, R58 ;  /* 0x0000003aff3a723e */ /* 0x000fe200000000ff */
[----:B------:R-:W-:Y:S01]  /*56f0*/  IMAD.X R9, R5, 0x1, R11, P0 ;  /* 0x0000000105097824 */ /* 0x000fe200000e060b */
[----:B------:R-:W-:Y:S01]  /*5700*/  ISETP.GT.AND P0, PT, R3, 0x8, P3 ;  /* 0x000000080300780c */ /* 0x000fe20001f04270 */
[----:B------:R-:W-:Y:S01]  /*5710*/  @P1 STG.E.U16 desc[UR40][R10.64+0x2], R57 ;  /* 0x000002390a001986 */ /* 0x000fe2000c101528 */
[----:B------:R-:W-:Y:S01]  /*5720*/  F2FP.F16.F32.PACK_AB R59, RZ, R59 ;  /* 0x0000003bff3b723e */ /* 0x000fe200000000ff */
[----:B------:R-:W-:Y:S01]  /*5730*/  FMUL R62, R62, R88 ;  /* 0x000000583e3e7220 */ /* 0x000fe20000400000 */
[----:B------:R-:W-:Y:S01]  /*5740*/  SHF.L.U64.HI R13, R95, 0x1, R92 ;  /* 0x000000015f0d7819 */ /* 0x000fe2000001025c */
[----:B------:R-:W-:Y:S01]  /*5750*/  @P2 STG.E.U16 desc[UR40][R8.64], R58 ;  /* 0x0000003a08002986 */ /* 0x000fe2000c101528 */
[----:B------:R-:W-:Y:S01]  /*5760*/  IADD3 R6, P1, P2, R19, R10, R7 ;  /* 0x0000000a13067210 */ /* 0x000fe20007a3e007 */
[-C--:B------:R-:W-:Y:S01]  /*5770*/  FMUL R64, R64, R88.reuse ;  /* 0x0000005840407220 */ /* 0x080fe20000400000 */
[C---:B------:R-:W-:Y:S01]  /*5780*/  ISETP.GT.AND P4, PT, R4.reuse, 0x8, PT ;  /* 0x000000080400780c */ /* 0x040fe20003f84270 */
[-C--:B------:R-:W-:Y:S01]  /*5790*/  FMUL R65, R65, R88.reuse ;  /* 0x0000005841417220 */ /* 0x080fe20000400000 */
[----:B------:R-:W-:Y:S01]  /*57a0*/  ISETP.GT.AND P3, PT, R4, 0x9, PT ;  /* 0x000000090400780c */ /* 0x000fe20003f64270 */
[-C--:B------:R-:W-:Y:S01]  /*57b0*/  FMUL R66, R66, R88.reuse ;  /* 0x0000005842427220 */ /* 0x080fe20000400000 */
[----:B------:R-:W-:Y:S01]  /*57c0*/  IADD3.X R7, R13, R11, R5, P1, P2 ;  /* 0x0000000b0d077210 */ /* 0x000fe20000fe4405 */
[----:B------:R-:W-:Y:S01]  /*57d0*/  @P0 STG.E.U16 desc[UR40][R8.64+0x2], R59 ;  /* 0x0000023b08000986 */ /* 0x000fe2000c101528 */
[----:B------:R-:W-:Y:S01]  /*57e0*/  ISETP.GT.AND P1, PT, R3, RZ, P4 ;  /* 0x000000ff0300720c */ /* 0x000fe20002724270 */
[-C--:B------:R-:W-:Y:S01]  /*57f0*/  FMUL R67, R67, R88.reuse ;  /* 0x0000005843437220 */ /* 0x080fe20000400000 */
[----:B------:R-:W-:Y:S01]  /*5800*/  ISETP.GT.AND P0, PT, R3, RZ, P3 ;  /* 0x000000ff0300720c */ /* 0x000fe20001f04270 */
[----:B------:R-:W-:Y:S01]  /*5810*/  FMUL R68, R68, R88 ;  /* 0x0000005844447220 */ /* 0x000fe20000400000 */
[----:B------:R-:W-:Y:S01]  /*5820*/  F2FP.F16.F32.PACK_AB R60, RZ, R60 ;  /* 0x0000003cff3c723e */ /* 0x000fe200000000ff */
[-C--:B------:R-:W-:Y:S01]  /*5830*/  FMUL R69, R69, R88.reuse ;  /* 0x0000005845457220 */ /* 0x080fe20000400000 */
[----:B------:R-:W-:Y:S01]  /*5840*/  F2FP.F16.F32.PACK_AB R61, RZ, R61 ;  /* 0x0000003dff3d723e */ /* 0x000fe200000000ff */
[-C--:B------:R-:W-:Y:S01]  /*5850*/  FMUL R70, R70, R88.reuse ;  /* 0x0000005846467220 */ /* 0x080fe20000400000 */
[----:B------:R-:W-:Y:S01]  /*5860*/  F2FP.F16.F32.PACK_AB R63, RZ, R63 ;  /* 0x0000003fff3f723e */ /* 0x000fe200000000ff */
[----:B------:R-:W-:Y:S01]  /*5870*/  FMUL R71, R71, R88 ;  /* 0x0000005847477220 */ /* 0x000fe20000400000 */
[----:B------:R-:W-:Y:S01]  /*5880*/  F2FP.F16.F32.PACK_AB R62, RZ, R62 ;  /* 0x0000003eff3e723e */ /* 0x000fe200000000ff */
[----:B------:R-:W-:Y:S01]  /*5890*/  FMUL R72, R72, R88 ;  /* 0x0000005848487220 */ /* 0x000fe20000400000 */
[----:B------:R-:W-:Y:S01]  /*58a0*/  F2FP.F16.F32.PACK_AB R64, RZ, R64 ;  /* 0x00000040ff40723e */ /* 0x000fe200000000ff */
[----:B------:R-:W-:Y:S01]  /*58b0*/  @P1 STG.E.U16 desc[UR40][R10.64+0x10], R60 ;  /* 0x0000103c0a001986 */ /* 0x000fe2000c101528 */
[----:B------:R-:W-:Y:S01]  /*58c0*/  ISETP.GT.AND P1, PT, R3, 0x8, P4 ;  /* 0x000000080300780c */ /* 0x000fe20002724270 */
[-C--:B------:R-:W-:Y:S01]  /*58d0*/  FMUL R73, R73, R88.reuse ;  /* 0x0000005849497220 */ /* 0x080fe20000400000 */
[----:B------:R-:W-:Y:S01]  /*58e0*/  ISETP.GT.AND P2, PT, R4, 0x11, PT ;  /* 0x000000110400780c */ /* 0x000fe20003f44270 */
[----:B------:R-:W-:Y:S01]  /*58f0*/  @P0 STG.E.U16 desc[UR40][R10.64+0x12], R61 ;  /* 0x0000123d0a000986 */ /* 0x000fe2000c101528 */
[----:B------:R-:W-:Y:S01]  /*5900*/  ISETP.GT.AND P0, PT, R3, 0x8, P3 ;  /* 0x000000080300780c */ /* 0x000fe20001f04270 */
[-C--:B------:R-:W-:Y:S01]  /*5910*/  FMUL R74, R74, R88.reuse ;  /* 0x000000584a4a7220 */ /* 0x080fe20000400000 */
[----:B------:R-:W-:Y:S01]  /*5920*/  ISETP.GT.AND P3, PT, R4, 0x10, PT ;  /* 0x000000100400780c */ /* 0x000fe20003f64270 */
[-C--:B------:R-:W-:Y:S01]  /*5930*/  FMUL R75, R75, R88.reuse ;  /* 0x000000584b4b7220 */ /* 0x080fe20000400000 */
[----:B------:R-:W-:Y:S01]  /*5940*/  F2FP.F16.F32.PACK_AB R65, RZ, R65 ;  /* 0x00000041ff41723e */ /* 0x000fe200000000ff */
[----:B------:R-:W-:Y:S01]  /*5950*/  FMUL R76, R76, R88 ;  /* 0x000000584c4c7220 */ /* 0x000fe20000400000 */
[----:B------:R-:W-:Y:S01]  /*5960*/  F2FP.F16.F32.PACK_AB R66, RZ, R66 ;  /* 0x00000042ff42723e */ /* 0x000fe200000000ff */
[----:B------:R-:W-:Y:S01]  /*5970*/  FMUL R77, R77, R88 ;  /* 0x000000584d4d7220 */ /* 0x000fe20000400000 */
[----:B------:R-:W-:Y:S01]  /*5980*/  F2FP.F16.F32.PACK_AB R67, RZ, R67 ;  /* 0x00000043ff43723e */ /* 0x000fe200000000ff */
[----:B------:R-:W-:Y:S01]  /*5990*/  @P1 STG.E.U16 desc[UR40][R8.64+0x10], R62 ;  /* 0x0000103e08001986 */ /* 0x000fe2000c101528 */
[----:B------:R-:W-:Y:S01]  /*59a0*/  F2FP.F16.F32.PACK_AB R68, RZ, R68 ;  /* 0x00000044ff44723e */ /* 0x000fe200000000ff */
[-C--:B------:R-:W-:Y:S01]  /*59b0*/  FMUL R78, R78, R88.reuse ;  /* 0x000000584e4e7220 */ /* 0x080fe20000400000 */
[----:B------:R-:W-:Y:S01]  /*59c0*/  ISETP.GT.AND P1, PT, R4, 0x19, PT ;  /* 0x000000190400780c */ /* 0x000fe20003f24270 */
[----:B------:R-:W-:Y:S01]  /*59d0*/  @P0 STG.E.U16 desc[UR40][R8.64+0x12], R63 ;  /* 0x0000123f08000986 */ /* 0x000fe2000c101528 */
[----:B------:R-:W-:Y:S01]  /*59e0*/  ISETP.GT.AND P0, PT, R3, RZ, P3 ;  /* 0x000000ff0300720c */ /* 0x000fe20001f04270 */
[-C--:B------:R-:W-:Y:S01]  /*59f0*/  FMUL R79, R79, R88.reuse ;  /* 0x000000584f4f7220 */ /* 0x080fe20000400000 */
[----:B------:R-:W-:Y:S01]  /*5a00*/  F2FP.F16.F32.PACK_AB R69, RZ, R69 ;  /* 0x00000045ff45723e */ /* 0x000fe200000000ff */
[----:B------:R-:W-:Y:S01]  /*5a10*/  FMUL R80, R80, R88 ;  /* 0x0000005850507220 */ /* 0x000fe20000400000 */
[----:B------:R-:W-:Y:S01]  /*5a20*/  F2FP.F16.F32.PACK_AB R70, RZ, R70 ;  /* 0x00000046ff46723e */ /* 0x000fe200000000ff */
        /* <DEDUP_REMOVED lines=8> */
[----:B------:R-:W-:Y:S01]  /*5ab0*/  @P0 STG.E.U16 desc[UR40][R10.64+0x20], R64 ;  /* 0x000020400a000986 */ /* 0x000fe2000c101528 */
[----:B------:R-:W-:Y:S01]  /*5ac0*/  ISETP.GT.AND P0, PT, R3, RZ, P2 ;  /* 0x000000ff0300720c */ /* 0x000fe20001704270 */
[-C--:B------:R-:W-:Y:S01]  /*5ad0*/  FMUL R85, R85, R88.reuse ;  /* 0x0000005855557220 */ /* 0x080fe20000400000 */
[----:B------:R-:W-:Y:S01]  /*5ae0*/  F2FP.F16.F32.PACK_AB R75, RZ, R75 ;  /* 0x0000004bff4b723e */ /* 0x000fe200000000ff */
[-C--:B------:R-:W-:Y:S01]  /*5af0*/  FMUL R86, R86, R88.reuse ;  /* 0x0000005856567220 */ /* 0x080fe20000400000 */
[----:B------:R-:W-:Y:S01]  /*5b00*/  ISETP.GT.AND P5, PT, R4, 0x28, PT ;  /* 0x000000280400780c */ /* 0x000fe20003fa4270 */
[----:B------:R-:W-:Y:S01]  /*5b10*/  FMUL R87, R87, R88 ;  /* 0x0000005857577220 */ /* 0x000fe20000400000 */
[----:B------:R-:W-:Y:S01]  /*5b20*/  F2FP.F16.F32.PACK_AB R76, RZ, R76 ;  /* 0x0000004cff4c723e */ /* 0x000fe200000000ff */
[-C--:B------:R-:W-:Y:S01]  /*5b30*/  FMUL R24, R24, R88.reuse ;  /* 0x0000005818187220 */ /* 0x080fe20000400000 */
[----:B------:R-:W-:Y:S01]  /*5b40*/  ISETP.GT.AND P4, PT, R4, 0x29, PT ;  /* 0x000000290400780c */ /* 0x000fe20003f84270 */
[-C--:B------:R-:W-:Y:S01]  /*5b50*/  FMUL R25, R25, R88.reuse ;  /* 0x0000005819197220 */ /* 0x080fe20000400000 */
[----:B------:R-:W-:Y:S01]  /*5b60*/  F2FP.F16.F32.PACK_AB R77, RZ, R77 ;  /* 0x0000004dff4d723e */ /* 0x000fe200000000ff */
[----:B------:R-:W-:Y:S01]  /*5b70*/  FMUL R26, R26, R88 ;  /* 0x000000581a1a7220 */ /* 0x000fe20000400000 */
[----:B------:R-:W-:Y:S01]  /*5b80*/  F2FP.F16.F32.PACK_AB R78, RZ, R78 ;  /* 0x0000004eff4e723e */ /* 0x000fe200000000ff */
[----:B------:R-:W-:Y:S01]  /*5b90*/  @P0 STG.E.U16 desc[UR40][R10.64+0x22], R65 ;  /* 0x000022410a000986 */ /* 0x000fe2000c101528 */
[----:B------:R-:W-:Y:S01]  /*5ba0*/  ISETP.GT.AND P0, PT, R3, 0x8, P3 ;  /* 0x000000080300780c */ /* 0x000fe20001f04270 */
[-C--:B------:R-:W-:Y:S01]  /*5bb0*/  FMUL R27, R27, R88.reuse ;  /* 0x000000581b1b7220 */ /* 0x080fe20000400000 */
[----:B------:R-:W-:Y:S01]  /*5bc0*/  F2FP.F16.F32.PACK_AB R79, RZ, R79 ;  /* 0x0000004fff4f723e */ /* 0x000fe200000000ff */
[-C--:B------:R-:W-:Y:S01]  /*5bd0*/  FMUL R28, R28, R88.reuse ;  /* 0x000000581c1c7220 */ /* 0x080fe20000400000 */
[----:B------:R-:W-:Y:S01]  /*5be0*/  ISETP.GT.AND P3, PT, R4, 0x30, PT ;  /* 0x000000300400780c */ /* 0x000fe20003f64270 */
        /* <DEDUP_REMOVED lines=8> */
[----:B------:R-:W-:Y:S01]  /*5c70*/  @P0 STG.E.U16 desc[UR40][R8.64+0x20], R66 ;  /* 0x0000204208000986 */ /* 0x000fe2000c101528 */
[----:B------:R-:W-:Y:S01]  /*5c80*/  ISETP.GT.AND P0, PT, R3, 0x8, P2 ;  /* 0x000000080300780c */ /* 0x000fe20001704270 */
[-C--:B------:R-:W-:Y:S01]  /*5c90*/  FMUL R33, R33, R88.reuse ;  /* 0x0000005821217220 */ /* 0x080fe20000400000 */
[----:B------:R-:W-:Y:S01]  /*5ca0*/  ISETP.GT.AND P2, PT, R4, 0x18, PT ;  /* 0x000000180400780c */ /* 0x000fe20003f44270 */
[----:B------:R-:W-:Y:S01]  /*5cb0*/  FMUL R34, R34, R88 ;  /* 0x0000005822227220 */ /* 0x000fe20000400000 */
[----:B------:R-:W-:Y:S01]  /*5cc0*/  F2FP.F16.F32.PACK_AB R84, RZ, R84 ;  /* 0x00000054ff54723e */ /* 0x000fe200000000ff */
[-C--:B------:R-:W-:Y:S01]  /*5cd0*/  FMUL R35, R35, R88.reuse ;  /* 0x0000005823237220 */ /* 0x080fe20000400000 */
[----:B------:R-:W-:Y:S01]  /*5ce0*/  P2R R5, PR, RZ, 0x20 ;  /* 0x00000020ff057803 */ /* 0x000fe20000000000 */
[-C--:B------:R-:W-:Y:S01]  /*5cf0*/  FMUL R36, R36, R88.reuse ;  /* 0x0000005824247220 */ /* 0x080fe20000400000 */
[----:B------:R-:W-:Y:S01]  /*5d00*/  F2FP.F16.F32.PACK_AB R85, RZ, R85 ;  /* 0x00000055ff55723e */ /* 0x000fe200000000ff */
[----:B------:R-:W-:Y:S01]  /*5d10*/  FMUL R37, R37, R88 ;  /* 0x0000005825257220 */ /* 0x000fe20000400000 */
[----:B------:R-:W-:Y:S01]  /*5d20*/  F2FP.F16.F32.PACK_AB R86, RZ, R86 ;  /* 0x00000056ff56723e */ /* 0x000fe200000000ff */
[-C--:B------:R-:W-:Y:S01]  /*5d30*/  FMUL R38, R38, R88.reuse ;  /* 0x0000005826267220 */ /* 0x080fe20000400000 */
[----:B------:R-:W-:Y:S01]  /*5d40*/  F2FP.F16.F32.PACK_AB R87, RZ, R87 ;  /* 0x00000057ff57723e */ /* 0x000fe200000000ff */
[----:B------:R-:W-:Y:S01]  /*5d50*/  @P0 STG.E.U16 desc[UR40][R8.64+0x22], R67 ;  /* 0x0000224308000986 */ /* 0x000fe2000c101528 */
[----:B------:R-:W-:Y:S01]  /*5d60*/  ISETP.GT.AND P0, PT, R3, RZ, P2 ;  /* 0x000000ff0300720c */ /* 0x000fe20001704270 */
        /* <DEDUP_REMOVED lines=36> */
[----:B------:R-:W-:Y:S01]  /*5fb0*/  FMUL R55, R55, R88 ;  /* 0x0000005837377220 */ /* 0x000fe20000400000 */
[----:B------:R-:W-:-:S02]  /*5fc0*/  F2FP.F16.F32.PACK_AB R39, RZ, R39 ;  /* 0x00000027ff27723e */ /* 0x000fc400000000ff */
[----:B------:R-:W-:Y:S01]  /*5fd0*/  F2FP.F16.F32.PACK_AB R40, RZ, R40 ;  /* 0x00000028ff28723e */ /* 0x000fe200000000ff */
[----:B------:R-:W-:Y:S01]  /*5fe0*/  @P0 STG.E.U16 desc[UR40][R8.64+0x30], R70 ;  /* 0x0000304608000986 */ /* 0x000fe2000c101528 */
[----:B------:R-:W-:Y:S02]  /*5ff0*/  ISETP.GT.AND P0, PT, R3, 0x8, P1 ;  /* 0x000000080300780c */ /* 0x000fe40000f04270 */
[----:B------:R-:W-:Y:S02]  /*6000*/  ISETP.GT.AND P1, PT, R4, 0x21, PT ;  /* 0x000000210400780c */ /* 0x000fe40003f24270 */
[----:B------:R-:W-:Y:S02]  /*6010*/  F2FP.F16.F32.PACK_AB R41, RZ, R41 ;  /* 0x00000029ff29723e */ /* 0x000fe400000000ff */
[----:B------:R-:W-:Y:S02]  /*6020*/  F2FP.F16.F32.PACK_AB R42, RZ, R42 ;  /* 0x0000002aff2a723e */ /* 0x000fe400000000ff */
[----:B------:R-:W-:-:S02]  /*6030*/  F2FP.F16.F32.PACK_AB R43, RZ, R43 ;  /* 0x0000002bff2b723e */ /* 0x000fc400000000ff */
[----:B------:R-:W-:Y:S02]  /*6040*/  F2FP.F16.F32.PACK_AB R44, RZ, R44 ;  /* 0x0000002cff2c723e */ /* 0x000fe400000000ff */
[----:B------:R-:W-:Y:S01]  /*6050*/  F2FP.F16.F32.PACK_AB R45, RZ, R45 ;  /* 0x0000002dff2d723e */ /* 0x000fe200000000ff */
[----:B------:R-:W-:Y:S01]  /*6060*/  @P0 STG.E.U16 desc[UR40][R8.64+0x32], R71 ;  /* 0x0000324708000986 */ /* 0x000fe2000c101528 */
[----:B------:R-:W-:Y:S02]  /*6070*/  ISETP.GT.AND P0, PT, R3, RZ, P2 ;  /* 0x000000ff0300720c */ /* 0x000fe40001704270 */
[----:B------:R-:W-:Y:S02]  /*6080*/  F2FP.F16.F32.PACK_AB R46, RZ, R46 ;  /* 0x0000002eff2e723e */ /* 0x000fe400000000ff */
[----:B------:R-:W-:Y:S02]  /*6090*/  F2FP.F16.F32.PACK_AB R47, RZ, R47 ;  /* 0x0000002fff2f723e */ /* 0x000fe400000000ff */
[----:B------:R-:W-:-:S02]  /*60a0*/  F2FP.F16.F32.PACK_AB R48, RZ, R48 ;  /* 0x00000030ff30723e */ /* 0x000fc400000000ff */
[----:B------:R-:W-:Y:S02]  /*60b0*/  F2FP.F16.F32.PACK_AB R49, RZ, R49 ;  /* 0x00000031ff31723e */ /* 0x000fe400000000ff */
[----:B------:R-:W-:Y:S02]  /*60c0*/  F2FP.F16.F32.PACK_AB R50, RZ, R50 ;  /* 0x00000032ff32723e */ /* 0x000fe400000000ff */
[----:B------:R-:W-:Y:S01]  /*60d0*/  F2FP.F16.F32.PACK_AB R51, RZ, R51 ;  /* 0x00000033ff33723e */ /* 0x000fe200000000ff */
[----:B------:R-:W-:Y:S01]  /*60e0*/  @P0 STG.E.U16 desc[UR40][R10.64+0x40], R72 ;  /* 0x000040480a000986 */ /* 0x000fe2000c101528 */
[----:B------:R-:W-:Y:S02]  /*60f0*/  ISETP.GT.AND P0, PT, R3, RZ, P1 ;  /* 0x000000ff0300720c */ /* 0x000fe40000f04270 */
[----:B------:R-:W-:Y:S02]  /*6100*/  F2FP.F16.F32.PACK_AB R52, RZ, R52 ;  /* 0x00000034ff34723e */ /* 0x000fe400000000ff */
[----:B------:R-:W-:-:S02]  /*6110*/  F2FP.F16.F32.PACK_AB R53, RZ, R53 ;  /* 0x00000035ff35723e */ /* 0x000fc400000000ff */
[----:B------:R-:W-:Y:S02]  /*6120*/  F2FP.F16.F32.PACK_AB R54, RZ, R54 ;  /* 0x00000036ff36723e */ /* 0x000fe400000000ff */
[----:B------:R-:W-:-:S05]  /*6130*/  F2FP.F16.F32.PACK_AB R55, RZ, R55 ;  /* 0x00000037ff37723e */ /* 0x000fca00000000ff */
[----:B------:R-:W-:Y:S01]  /*6140*/  @P0 STG.E.U16 desc[UR40][R10.64+0x42], R73 ;  /* 0x000042490a000986 */ /* 0x000fe2000c101528 */
[----:B------:R-:W-:Y:S02]  /*6150*/  ISETP.GT.AND P0, PT, R3, 0x8, P2 ;  /* 0x000000080300780c */ /* 0x000fe40001704270 */
[----:B------:R-:W-:-:S11]  /*6160*/  ISETP.GT.AND P2, PT, R4, 0x38, PT ;  /* 0x000000380400780c */ /* 0x000fd60003f44270 */
[----:B------:R-:W-:Y:S01]  /*6170*/  @P0 STG.E.U16 desc[UR40][R8.64+0x40], R74 ;  /* 0x0000404a08000986 */ /* 0x000fe2000c101528 */
[----:B------:R-:W-:-:S13]  /*6180*/  ISETP.GT.AND P0, PT, R3, 0x8, P1 ;  /* 0x000000080300780c */ /* 0x000fda0000f04270 */
[----:B------:R-:W-:Y:S01]  /*6190*/  @P0 STG.E.U16 desc[UR40][R8.64+0x42], R75 ;  /* 0x0000424b08000986 */ /* 0x000fe2000c101528 */
[----:B------:R-:W-:-:S13]  /*61a0*/  ISETP.GT.AND P0, PT, R3, RZ, P5 ;  /* 0x000000ff0300720c */ /* 0x000fda0002f04270 */
[----:B------:R-:W-:Y:S01]  /*61b0*/  @P0 STG.E.U16 desc[UR40][R10.64+0x50], R76 ;  /* 0x0000504c0a000986 */ /* 0x000fe2000c101528 */
[----:B------:R-:W-:-:S13]  /*61c0*/  ISETP.GT.AND P0, PT, R3, RZ, P4 ;  /* 0x000000ff0300720c */ /* 0x000fda0002704270 */
[----:B------:R-:W-:Y:S01]  /*61d0*/  @P0 STG.E.U16 desc[UR40][R10.64+0x52], R77 ;  /* 0x0000524d0a000986 */ /* 0x000fe2000c101528 */
[----:B------:R-:W-:-:S13]  /*61e0*/  ISETP.GT.AND P0, PT, R3, 0x8, P5 ;  /* 0x000000080300780c */ /* 0x000fda0002f04270 */
[----:B------:R-:W-:Y:S01]  /*61f0*/  @P0 STG.E.U16 desc[UR40][R8.64+0x50], R78 ;  /* 0x0000504e08000986 */ /* 0x000fe2000c101528 */
[----:B------:R-:W-:-:S13]  /*6200*/  ISETP.GT.AND P0, PT, R3, 0x8, P4 ;  /* 0x000000080300780c */ /* 0x000fda0002704270 */
[----:B------:R-:W-:Y:S01]  /*6210*/  @P0 STG.E.U16 desc[UR40][R8.64+0x52], R79 ;  /* 0x0000524f08000986 */ /* 0x000fe2000c101528 */
[----:B------:R-:W-:-:S13]  /*6220*/  ISETP.GT.AND P0, PT, R3, RZ, P3 ;  /* 0x000000ff0300720c */ /* 0x000fda0001f04270 */
[----:B------:R-:W-:Y:S01]  /*6230*/  @P0 STG.E.U16 desc[UR40][R10.64+0x60], R80 ;  /* 0x000060500a000986 */ /* 0x000fe2000c101528 */
[----:B------:R-:W-:-:S04]  /*6240*/  ISETP.GT.AND P0, PT, R4, 0x31, PT ;  /* 0x000000310400780c */ /* 0x000fc80003f04270 */
[----:B------:R-:W-:-:S13]  /*6250*/  ISETP.GT.AND P1, PT, R3, RZ, P0 ;  /* 0x000000ff0300720c */ /* 0x000fda0000724270 */
[----:B------:R-:W-:Y:S01]  /*6260*/  @P1 STG.E.U16 desc[UR40][R10.64+0x62], R81 ;  /* 0x000062510a001986 */ /* 0x000fe2000c101528 */
[----:B------:R-:W-:-:S13]  /*6270*/  ISETP.GT.AND P1, PT, R3, 0x8, P3 ;  /* 0x000000080300780c */ /* 0x000fda0001f24270 */
[----:B------:R-:W-:Y:S01]  /*6280*/  @P1 STG.E.U16 desc[UR40][R8.64+0x60], R82 ;  /* 0x0000605208001986 */ /* 0x000fe2000c101528 */
[----:B------:R-:W-:-:S13]  /*6290*/  ISETP.GT.AND P1, PT, R3, 0x8, P0 ;  /* 0x000000080300780c */ /* 0x000fda0000724270 */
[----:B------:R-:W-:Y:S01]  /*62a0*/  @P1 STG.E.U16 desc[UR40][R8.64+0x62], R83 ;  /* 0x0000625308001986 */ /* 0x000fe2000c101528 */
[----:B------:R-:W-:-:S05]  /*62b0*/  IADD3 R14, P1, R19, R8, RZ ;  /* 0x00000008130e7210 */ /* 0x000fca0007f3e0ff */
[----:B------:R-:W-:Y:S01]  /*62c0*/  IMAD.X R15, R13, 0x1, R9, P1 ;  /* 0x000000010d0f7824 */ /* 0x000fe200008e0609 */
[----:B------:R-:W-:-:S13]  /*62d0*/  ISETP.GT.AND P1, PT, R3, RZ, P2 ;  /* 0x000000ff0300720c */ /* 0x000fda0001724270 */
[----:B------:R-:W-:Y:S01]  /*62e0*/  @P1 STG.E.U16 desc[UR40][R10.64+0x70], R84 ;  /* 0x000070540a001986 */ /* 0x000fe2000c101528 */
[----:B------:R-:W-:-:S05]  /*62f0*/  IADD3 R20, P1, R19, R8, RZ ;  /* 0x0000000813147210 */ /* 0x000fca0007f3e0ff */
[----:B------:R-:W-:Y:S01]  /*6300*/  IMAD.X R21, R13, 0x1, R9, P1 ;  /* 0x000000010d157824 */ /* 0x000fe200008e0609 */
[----:B------:R-:W-:-:S05]  /*6310*/  IADD3 R12, P1, R19, R10, RZ ;  /* 0x0000000a130c7210 */ /* 0x000fca0007f3e0ff */
[----:B------:R-:W-:Y:S01]  /*6320*/  IMAD.X R13, R13, 0x1, R11, P1 ;  /* 0x000000010d0d7824 */ /* 0x000fe200008e060b */
[----:B------:R-:W-:-:S04]  /*6330*/  ISETP.GT.AND P1, PT, R4, 0x39, PT ;  /* 0x000000390400780c */ /* 0x000fc80003f24270 */
[----:B------:R-:W-:-:S13]  /*6340*/  ISETP.GT.AND P5, PT, R3, RZ, P1 ;  /* 0x000000ff0300720c */ /* 0x000fda0000fa4270 */
[----:B------:R-:W-:Y:S01]  /*6350*/  @P5 STG.E.U16 desc[UR40][R10.64+0x72], R85 ;  /* 0x000072550a005986 */ /* 0x000fe2000c101528 */
[----:B------:R-:W-:-:S13]  /*6360*/  ISETP.GT.AND P5, PT, R3, 0x8, P2 ;  /* 0x000000080300780c */ /* 0x000fda00017a4270 */
[----:B------:R-:W-:Y:S01]  /*6370*/  @P5 STG.E.U16 desc[UR40][R8.64+0x70], R86 ;  /* 0x0000705608005986 */ /* 0x000fe2000c101528 */
[----:B------:R-:W-:-:S13]  /*6380*/  ISETP.GT.AND P5, PT, R3, 0x8, P1 ;  /* 0x000000080300780c */ /* 0x000fda0000fa4270 */
[----:B------:R0:W-:Y:S01]  /*6390*/  @P5 STG.E.U16 desc[UR40][R8.64+0x72], R87 ;  /* 0x0000725708005986 */ /* 0x0001e2000c101528 */
[C---:B------:R-:W-:Y:S02]  /*63a0*/  ISETP.GT.AND P5, PT, R3.reuse, 0x80, P6 ;  /* 0x000000800300780c */ /* 0x040fe400037a4270 */
[----:B------:R-:W-:-:S11]  /*63b0*/  ISETP.GT.AND P6, PT, R3, 0x88, P6 ;  /* 0x000000880300780c */ /* 0x000fd600037c4270 */
[----:B------:R-:W-:Y:S01]  /*63c0*/  @P5 STG.E.U16 desc[UR40][R12.64], R24 ;  /* 0x000000180c005986 */ /* 0x000fe2000c101528 */
[----:B------:R-:W-:-:S04]  /*63d0*/  ISETP.GT.AND P5, PT, R4, 0x1, PT ;  /* 0x000000010400780c */ /* 0x000fc80003fa4270 */
[----:B------:R-:W-:-:S13]  /*63e0*/  ISETP.GT.AND P5, PT, R3, 0x80, P5 ;  /* 0x000000800300780c */ /* 0x000fda0002fa4270 */
[----:B0-----:R-:W-:Y:S02]  /*63f0*/  @P5 IMAD.MOV.U32 R8, RZ, RZ, R12 ;  /* 0x000000ffff085224 */ /* 0x001fe400078e000c */
[----:B------:R-:W-:-:S05]  /*6400*/  @P5 IMAD.MOV.U32 R9, RZ, RZ, R13 ;  /* 0x000000ffff095224 */ /* 0x000fca00078e000d */
[----:B------:R0:W-:Y:S01]  /*6410*/  @P5 STG.E.U16 desc[UR40][R8.64+0x2], R25 ;  /* 0x0000021908005986 */ /* 0x0001e2000c101528 */
[----:B------:R-:W-:-:S03]  /*6420*/  ISETP.NE.AND P5, PT, R5, RZ, PT ;  /* 0x000000ff0500720c */ /* 0x000fc60003fa5270 */
[----:B------:R-:W-:Y:S01]  /*6430*/  @P6 STG.E.U16 desc[UR40][R14.64], R26 ;  /* 0x0000001a0e006986 */ /* 0x000fe2000c101528 */
[----:B------:R-:W-:-:S04]  /*6440*/  ISETP.GT.AND P6, PT, R4, 0x1, PT ;  /* 0x000000010400780c */ /* 0x000fc80003fc4270 */
[----:B------:R-:W-:-:S13]  /*6450*/  ISETP.GT.AND P6, PT, R3, 0x88, P6 ;  /* 0x000000880300780c */ /* 0x000fda00037c4270 */
[----:B------:R-:W-:Y:S01]  /*6460*/  @P6 STG.E.U16 desc[UR40][R20.64+0x2], R27 ;  /* 0x0000021b14006986 */ /* 0x000fe2000c101528 */
[----:B------:R-:W-:-:S04]  /*6470*/  ISETP.GT.AND P6, PT, R4, 0x8, PT ;  /* 0x000000080400780c */ /* 0x000fc80003fc4270 */
[----:B------:R-:W-:-:S13]  /*6480*/  ISETP.GT.AND P6, PT, R3, 0x80, P6 ;  /* 0x000000800300780c */ /* 0x000fda00037c4270 */
[----:B0-----:R-:W-:Y:S02]  /*6490*/  @P6 IMAD.MOV.U32 R8, RZ, RZ, R12 ;  /* 0x000000ffff086224 */ /* 0x001fe400078e000c */
[----:B------:R-:W-:-:S05]  /*64a0*/  @P6 IMAD.MOV.U32 R9, RZ, RZ, R13 ;  /* 0x000000ffff096224 */ /* 0x000fca00078e000d */
[----:B------:R0:W-:Y:S01]  /*64b0*/  @P6 STG.E.U16 desc[UR40][R8.64+0x10], R28 ;  /* 0x0000101c08006986 */ /* 0x0001e2000c101528 */
[----:B------:R-:W-:-:S04]  /*64c0*/  ISETP.GT.AND P6, PT, R4, 0x9, PT ;  /* 0x000000090400780c */ /* 0x000fc80003fc4270 */
[----:B------:R-:W-:-:S13]  /*64d0*/  ISETP.GT.AND P6, PT, R3, 0x80, P6 ;  /* 0x000000800300780c */ /* 0x000fda00037c4270 */
[----:B0-----:R-:W-:Y:S02]  /*64e0*/  @P6 IMAD.MOV.U32 R8, RZ, RZ, R12 ;  /* 0x000000ffff086224 */ /* 0x001fe400078e000c */
[----:B------:R-:W-:-:S05]  /*64f0*/  @P6 IMAD.MOV.U32 R9, RZ, RZ, R13 ;  /* 0x000000ffff096224 */ /* 0x000fca00078e000d */
[----:B------:R0:W-:Y:S01]  /*6500*/  @P6 STG.E.U16 desc[UR40][R8.64+0x12], R29 ;  /* 0x0000121d08006986 */ /* 0x0001e2000c101528 */
[----:B------:R-:W-:-:S04]  /*6510*/  ISETP.GT.AND P6, PT, R4, 0x8, PT ;  /* 0x000000080400780c */ /* 0x000fc80003fc4270 */
[----:B------:R-:W-:-:S13]  /*6520*/  ISETP.GT.AND P6, PT, R3, 0x88, P6 ;  /* 0x000000880300780c */ /* 0x000fda00037c4270 */
        /* <DEDUP_REMOVED lines=45> */
[----:B------:R-:W-:Y:S01]  /*6800*/  @P6 STG.E.U16 desc[UR40][R8.64+0x42], R41 ;  /* 0x0000422908006986 */ /* 0x000fe2000c101528 */
[----:B------:R-:W-:-:S04]  /*6810*/  ISETP.GT.AND P6, PT, R4, 0x20, PT ;  /* 0x000000200400780c */ /* 0x000fc80003fc4270 */
[----:B------:R-:W-:-:S13]  /*6820*/  ISETP.GT.AND P6, PT, R3, 0x88, P6 ;  /* 0x000000880300780c */ /* 0x000fda00037c4270 */
[----:B------:R-:W-:Y:S01]  /*6830*/  @P6 STG.E.U16 desc[UR40][R6.64+0x40], R42 ;  /* 0x0000402a06006986 */ /* 0x000fe2000c101528 */
[----:B------:R-:W-:-:S04]  /*6840*/  ISETP.GT.AND P6, PT, R4, 0x21, PT ;  /* 0x000000210400780c */ /* 0x000fc80003fc4270 */
[----:B------:R-:W-:-:S13]  /*6850*/  ISETP.GT.AND P6, PT, R3, 0x88, P6 ;  /* 0x000000880300780c */ /* 0x000fda00037c4270 */
[----:B------:R-:W-:Y:S02]  /*6860*/  @P6 IMAD.MOV.U32 R4, RZ, RZ, R6 ;  /* 0x000000ffff046224 */ /* 0x000fe400078e0006 */
[----:B------:R-:W-:-:S05]  /*6870*/  @P6 IMAD.MOV.U32 R5, RZ, RZ, R7 ;  /* 0x000000ffff056224 */ /* 0x000fca00078e0007 */
[----:B------:R0:W-:Y:S01]  /*6880*/  @P6 STG.E.U16 desc[UR40][R4.64+0x42], R43 ;  /* 0x0000422b04006986 */ /* 0x0001e2000c101528 */
[C---:B------:R-:W-:Y:S02]  /*6890*/  ISETP.GT.AND P6, PT, R3.reuse, 0x80, P5 ;  /* 0x000000800300780c */ /* 0x040fe40002fc4270 */
[----:B------:R-:W-:-:S11]  /*68a0*/  ISETP.GT.AND P5, PT, R3, 0x88, P5 ;  /* 0x000000880300780c */ /* 0x000fd60002fa4270 */
[----:B0-----:R-:W-:Y:S02]  /*68b0*/  @P6 IMAD.MOV.U32 R4, RZ, RZ, R12 ;  /* 0x000000ffff046224 */ /* 0x001fe400078e000c */
[----:B------:R-:W-:-:S05]  /*68c0*/  @P6 IMAD.MOV.U32 R5, RZ, RZ, R13 ;  /* 0x000000ffff056224 */ /* 0x000fca00078e000d */
[----:B------:R0:W-:Y:S01]  /*68d0*/  @P6 STG.E.U16 desc[UR40][R4.64+0x50], R44 ;  /* 0x0000502c04006986 */ /* 0x0001e2000c101528 */
[C---:B------:R-:W-:Y:S02]  /*68e0*/  ISETP.GT.AND P6, PT, R3.reuse, 0x80, P4 ;  /* 0x000000800300780c */ /* 0x040fe400027c4270 */
[----:B------:R-:W-:-:S11]  /*68f0*/  ISETP.GT.AND P4, PT, R3, 0x88, P4 ;  /* 0x000000880300780c */ /* 0x000fd60002784270 */
[----:B0-----:R-:W-:Y:S02]  /*6900*/  @P6 IMAD.MOV.U32 R4, RZ, RZ, R12 ;  /* 0x000000ffff046224 */ /* 0x001fe400078e000c */
[----:B------:R-:W-:-:S05]  /*6910*/  @P6 IMAD.MOV.U32 R5, RZ, RZ, R13 ;  /* 0x000000ffff056224 */ /* 0x000fca00078e000d */
[----:B------:R0:W-:Y:S02]  /*6920*/  @P6 STG.E.U16 desc[UR40][R4.64+0x52], R45 ;  /* 0x0000522d04006986 */ /* 0x0001e4000c101528 */
[----:B0-----:R-:W-:Y:S02]  /*6930*/  @P5 IMAD.MOV.U32 R4, RZ, RZ, R6 ;  /* 0x000000ffff045224 */ /* 0x001fe400078e0006 */
[----:B------:R-:W-:-:S05]  /*6940*/  @P5 IMAD.MOV.U32 R5, RZ, RZ, R7 ;  /* 0x000000ffff055224 */ /* 0x000fca00078e0007 */
[----:B------:R0:W-:Y:S01]  /*6950*/  @P5 STG.E.U16 desc[UR40][R4.64+0x50], R46 ;  /* 0x0000502e04005986 */ /* 0x0001e2000c101528 */
[C---:B------:R-:W-:Y:S02]  /*6960*/  ISETP.GT.AND P5, PT, R3.reuse, 0x80, P3 ;  /* 0x000000800300780c */ /* 0x040fe40001fa4270 */
[----:B------:R-:W-:Y:S01]  /*6970*/  ISETP.GT.AND P3, PT, R3, 0x88, P3 ;  /* 0x000000880300780c */ /* 0x000fe20001f64270 */
        /* <DEDUP_REMOVED lines=17> */
[----:B------:R0:W-:Y:S02]  /*6a90*/  @P3 STG.E.U16 desc[UR40][R4.64+0x60], R50 ;  /* 0x0000603204003986 */ /* 0x0001e4000c101528 */
[----:B0-----:R-:W-:Y:S02]  /*6aa0*/  @P0 IMAD.MOV.U32 R4, RZ, RZ, R6 ;  /* 0x000000ffff040224 */ /* 0x001fe400078e0006 */
[----:B------:R-:W-:-:S05]  /*6ab0*/  @P0 IMAD.MOV.U32 R5, RZ, RZ, R7 ;  /* 0x000000ffff050224 */ /* 0x000fca00078e0007 */
[----:B------:R0:W-:Y:S02]  /*6ac0*/  @P0 STG.E.U16 desc[UR40][R4.64+0x62], R51 ;  /* 0x0000623304000986 */ /* 0x0001e4000c101528 */
[----:B0-----:R-:W-:Y:S02]  /*6ad0*/  @P5 IMAD.MOV.U32 R4, RZ, RZ, R12 ;  /* 0x000000ffff045224 */ /* 0x001fe400078e000c */
[----:B------:R-:W-:-:S05]  /*6ae0*/  @P5 IMAD.MOV.U32 R5, RZ, RZ, R13 ;  /* 0x000000ffff055224 */ /* 0x000fca00078e000d */
[----:B------:R0:W-:Y:S04]  /*6af0*/  @P5 STG.E.U16 desc[UR40][R4.64+0x70], R52 ;  /* 0x0000703404005986 */ /* 0x0001e8000c101528 */
[----:B------:R1:W-:Y:S01]  /*6b00*/  @P4 STG.E.U16 desc[UR40][R12.64+0x72], R53 ;  /* 0x000072350c004986 */ /* 0x0003e2000c101528 */
[----:B0-----:R-:W-:Y:S02]  /*6b10*/  @P2 IMAD.MOV.U32 R4, RZ, RZ, R6 ;  /* 0x000000ffff042224 */ /* 0x001fe400078e0006 */
[----:B------:R-:W-:-:S05]  /*6b20*/  @P2 IMAD.MOV.U32 R5, RZ, RZ, R7 ;  /* 0x000000ffff052224 */ /* 0x000fca00078e0007 */
[----:B------:R1:W-:Y:S04]  /*6b30*/  @P2 STG.E.U16 desc[UR40][R4.64+0x70], R54 ;  /* 0x0000703604002986 */ /* 0x0003e8000c101528 */
[----:B------:R1:W-:Y:S02]  /*6b40*/  @P1 STG.E.U16 desc[UR40][R6.64+0x72], R55 ;  /* 0x0000723706001986 */ /* 0x0003e4000c101528 */
.L_x_153:
[----:B------:R-:W-:Y:S05]  /*6b50*/  BSYNC B0 ;  /* 0x0000000000007941 */ /* 0x000fea0003800000 */
.L_x_29:
[----:B------:R-:W-:Y:S01]  /*6b60*/  IADD3 R16, P0, R16, UR38, RZ ;  /* 0x0000002610107c10 */ /* 0x000fe2000ff1e0ff */
[----:B------:R-:W-:Y:S01]  /*6b70*/  ULDC.64 UR4, c[0x0][0x650] ;  /* 0x0001940000047ab9 */ /* 0x000fe20000000a00 */
[----:B------:R-:W-:Y:S01]  /*6b80*/  PRMT R3, RZ, 0x7610, R3 ;  /* 0x00007610ff037816 */ /* 0x000fe20000000003 */
[----:B------:R-:W-:Y:S01]  /*6b90*/  IMAD.MOV.U32 R100, RZ, RZ, -0x1 ;  /* 0xffffffffff647424 */ /* 0x000fe200078e00ff */
[----:B------:R-:W-:Y:S01]  /*6ba0*/  IADD3.X R17, R17, UR37, RZ, P0, !PT ;  /* 0x0000002511117c10 */ /* 0x000fe200087fe4ff */
[----:B------:R-:W-:Y:S01]  /*6bb0*/  IMAD.MOV.U32 R19, RZ, RZ, -0x1 ;  /* 0xffffffffff137424 */ /* 0x000fe200078e00ff */
[----:B------:R-:W-:-:S04]  /*6bc0*/  ISETP.GE.U32.AND P0, PT, R16, UR4, PT ;  /* 0x0000000410007c0c */ /* 0x000fc8000bf06070 */
[----:B------:R-:W-:-:S13]  /*6bd0*/  ISETP.GE.U32.AND.EX P0, PT, R17, UR5, PT, P0 ;  /* 0x0000000511007c0c */ /* 0x000fda000bf06100 */
[----:B------:R-:W-:Y:S05]  /*6be0*/  @P0 BRA `(.L_x_154) ;  /* 0x0000000400500947 */ /* 0x000fea0003800000 */
[----:B0-----:R-:W0:Y:S01]  /*6bf0*/  LDC.64 R10, c[0x0][0x628] ;  /* 0x00018a00ff0a7b82 */ /* 0x001e220000000a00 */
[----:B-1----:R-:W1:Y:S01]  /*6c00*/  S2R R12, SR_CTAID.X ;  /* 0x00000000000c7919 */ /* 0x002e620000002500 */
[----:B----4-:R-:W-:Y:S02]  /*6c10*/  IMAD.MOV.U32 R8, RZ, RZ, R16 ;  /* 0x000000ffff087224 */ /* 0x010fe400078e0010 */
[----:B------:R-:W-:Y:S01]  /*6c20*/  IMAD.MOV.U32 R9, RZ, RZ, R17 ;  /* 0x000000ffff097224 */ /* 0x000fe200078e0011 */
[----:B------:R-:W4:Y:S03]  /*6c30*/  S2R R20, SR_CTAID.Y ;  /* 0x0000000000147919 */ /* 0x000f260000002600 */
[----:B------:R-:W1:Y:S08]  /*6c40*/  LDC R0, c[0x0][0x630] ;  /* 0x00018c00ff007b82 */ /* 0x000e700000000800 */
[----:B------:R-:W1:Y:S01]  /*6c50*/  LDC.64 R14, c[0x0][0x620] ;  /* 0x00018800ff0e7b82 */ /* 0x000e620000000a00 */
[----:B0-----:R-:W-:-:S04]  /*6c60*/  ISETP.NE.U32.AND P0, PT, R10, RZ, PT ;  /* 0x000000ff0a00720c */ /* 0x001fc80003f05070 */
[----:B------:R-:W-:-:S13]  /*6c70*/  ISETP.NE.AND.EX P0, PT, R11, RZ, PT, P0 ;  /* 0x000000ff0b00720c */ /* 0x000fda0003f05300 */
[----:B-1--4-:R-:W-:Y:S05]  /*6c80*/  @!P0 BRA `(.L_x_155) ;  /* 0x0000000000288947 */ /* 0x012fea0003800000 */
        /* <DEDUP_REMOVED lines=10> */
.L_x_155:
[-CC-:B------:R-:W-:Y:S01]  /*6d30*/  SHF.R.U64 R19, R8, R0.reuse, R9.reuse ;  /* 0x0000000008137219 */ /* 0x180fe20000001209 */
[----:B------:R-:W0:Y:S01]  /*6d40*/  LDC.64 R26, c[0x0][0x640] ;  /* 0x00019000ff1a7b82 */ /* 0x000e220000000a00 */
[----:B------:R-:W-:Y:S01]  /*6d50*/  SHF.R.U32.HI R0, RZ, R0, R9 ;  /* 0x00000000ff007219 */ /* 0x000fe20000011609 */
[----:B------:R-:W-:Y:S01]  /*6d60*/  ULDC UR4, c[0x0][0x150] ;  /* 0x0000540000047ab9 */ /* 0x000fe20000000800 */
[----:B------:R-:W-:Y:S02]  /*6d70*/  IADD3 R3, P0, RZ, -R19, RZ ;  /* 0x80000013ff037210 */ /* 0x000fe40007f1e0ff */
[----:B------:R-:W-:-:S03]  /*6d80*/  I2FP.F32.U32 R7, R12 ;  /* 0x0000000c00077245 */ /* 0x000fc60000201000 */
[----:B------:R-:W1:Y:S01]  /*6d90*/  LDC R6, c[0x0][0x618] ;  /* 0x00018600ff067b82 */ /* 0x000e620000000800 */
[----:B------:R-:W-:Y:S02]  /*6da0*/  IMAD.X R5, RZ, RZ, ~R0, P0 ;  /* 0x000000ffff057224 */ /* 0x000fe400000e0e00 */
[----:B------:R-:W-:Y:S01]  /*6db0*/  FMUL R7, R7, UR4 ;  /* 0x0000000407077c20 */ /* 0x000fe20008400000 */
[----:B------:R-:W-:Y:S01]  /*6dc0*/  ULDC UR4, c[0x0][0x154] ;  /* 0x0000550000047ab9 */ /* 0x000fe20000000800 */
[-C--:B------:R-:W-:Y:S02]  /*6dd0*/  IMAD R0, R5, R14.reuse, RZ ;  /* 0x0000000e05007224 */ /* 0x080fe400078e02ff */
[C---:B------:R-:W-:Y:S01]  /*6de0*/  IMAD.WIDE.U32 R4, R3.reuse, R14, R16 ;  /* 0x0000000e03047225 */ /* 0x040fe200078e0010 */
[----:B------:R-:W4:Y:S01]  /*6df0*/  LDC R8, c[0x0][0x608] ;  /* 0x00018200ff087b82 */ /* 0x000f220000000800 */
[----:B------:R-:W2:Y:S02]  /*6e00*/  F2I.U32.TRUNC.NTZ R7, R7 ;  /* 0x0000000700077305 */ /* 0x000ea4000020f000 */
[----:B------:R-:W-:Y:S01]  /*6e10*/  IMAD R3, R3, R15, R0 ;  /* 0x0000000f03037224 */ /* 0x000fe200078e0200 */
[----:B------:R-:W-:-:S03]  /*6e20*/  I2FP.F32.U32 R0, R20 ;  /* 0x0000001400007245 */ /* 0x000fc60000201000 */
[----:B------:R-:W-:Y:S01]  /*6e30*/  IMAD.IADD R3, R5, 0x1, R3 ;  /* 0x0000000105037824 */ /* 0x000fe200078e0203 */
[----:B------:R-:W3:Y:S01]  /*6e40*/  LDC R11, c[0x0][0x658] ;  /* 0x00019600ff0b7b82 */ /* 0x000ee20000000800 */
[----:B0-----:R-:W-:-:S04]  /*6e50*/  ISETP.NE.U32.AND P0, PT, R26, RZ, PT ;  /* 0x000000ff1a00720c */ /* 0x001fc80003f05070 */
[----:B------:R-:W-:-:S03]  /*6e60*/  ISETP.NE.AND.EX P0, PT, R27, RZ, PT, P0 ;  /* 0x000000ff1b00720c */ /* 0x000fc60003f05300 */
[----:B------:R-:W0:Y:S01]  /*6e70*/  LDC R9, c[0x0][0x144] ;  /* 0x00005100ff097b82 */ /* 0x000e220000000800 */
[-C--:B-1----:R-:W-:Y:S01]  /*6e80*/  SHF.R.U64 R10, R4, R6.reuse, R3 ;  /* 0x00000006040a7219 */ /* 0x082fe20000001203 */
[----:B--2---:R-:W-:Y:S01]  /*6e90*/  IMAD.MOV R7, RZ, RZ, -R7 ;  /* 0x000000ffff077224 */ /* 0x004fe200078e0a07 */
[----:B------:R-:W-:Y:S01]  /*6ea0*/  SHF.R.U32.HI R3, RZ, R6, R3 ;  /* 0x00000006ff037219 */ /* 0x000fe20000011603 */
[----:B------:R-:W-:-:S04]  /*6eb0*/  FMUL R6, R0, UR4 ;  /* 0x0000000400067c20 */ /* 0x000fc80008400000 */
[----:B------:R-:W1:Y:S01]  /*6ec0*/  LDC R21, c[0x0][0x148] ;  /* 0x00005200ff157b82 */ /* 0x000e620000000800 */
[----:B------:R2:W0:Y:S01]  /*6ed0*/  F2I.U32.TRUNC.NTZ R14, R6 ;  /* 0x00000006000e7305 */ /* 0x000422000020f000 */
[-CC-:B----4-:R-:W-:Y:S02]  /*6ee0*/  SHF.R.U64 R13, R10, R8.reuse, R3.reuse ;  /* 0x000000080a0d7219 */ /* 0x190fe40000001203 */
[----:B------:R-:W-:-:S04]  /*6ef0*/  SHF.R.U32.HI R0, RZ, R8, R3 ;  /* 0x00000008ff007219 */ /* 0x000fc80000011603 */
[----:B------:R-:W4:Y:S01]  /*6f00*/  LDC R24, c[0x0][0x600] ;  /* 0x00018000ff187b82 */ /* 0x000f220000000800 */
[-CC-:B---3--:R-:W-:Y:S02]  /*6f10*/  SHF.R.U64 R15, R13, R11.reuse, R0.reuse ;  /* 0x0000000b0d0f7219 */ /* 0x188fe40000001200 */
[----:B------:R-:W-:-:S03]  /*6f20*/  SHF.R.U32.HI R5, RZ, R11, R0 ;  /* 0x0000000bff057219 */ /* 0x000fc60000011600 */
[----:B------:R-:W-:Y:S02]  /*6f30*/  IMAD.MOV.U32 R4, RZ, RZ, R15 ;  /* 0x000000ffff047224 */ /* 0x000fe400078e000f */
[----:B------:R-:W3:Y:S01]  /*6f40*/  LDC R28, c[0x0][0x648] ;  /* 0x00019200ff1c7b82 */ /* 0x000ee20000000800 */
[----:B0-----:R-:W-:-:S07]  /*6f50*/  IMAD R25, R9, R7, R12 ;  /* 0x0000000709197224 */ /* 0x001fce00078e020c */
[----:B------:R-:W0:Y:S08]  /*6f60*/  LDC R29, c[0x0][0x638] ;  /* 0x00018e00ff1d7b82 */ /* 0x000e300000000800 */
[----:B------:R-:W0:Y:S01]  /*6f70*/  LDC R30, c[0x0][0x610] ;  /* 0x00018400ff1e7b82 */ /* 0x000e220000000800 */
[----:B-12-4-:R-:W-:Y:S05]  /*6f80*/  @!P0 BRA `(.L_x_156) ;  /* 0x0000000000288947 */ /* 0x016fea0003800000 */
        /* <DEDUP_REMOVED lines=10> */
.L_x_156:
[----:B------:R-:W-:Y:S01]  /*7030*/  ISETP.NE.AND P0, PT, R2, 0x1, PT ;  /* 0x000000010200780c */ /* 0x000fe20003f05270 */
[----:B------:R-:W-:Y:S01]  /*7040*/  IMAD.MOV R14, RZ, RZ, -R14 ;  /* 0x000000ffff0e7224 */ /* 0x000fe200078e0a0e */
[----:B---3--:R-:W-:Y:S01]  /*7050*/  SHF.R.U64 R3, R4, R28, R5 ;  /* 0x0000001c04037219 */ /* 0x008fe20000001205 */
[----:B------:R-:W-:Y:S01]  /*7060*/  VIADD R5, R24, 0xffffffff ;  /* 0xffffffff18057836 */ /* 0x000fe20000000000 */
[----:B------:R-:W-:-:S03]  /*7070*/  LOP3.LUT R0, R13, R98, RZ, 0xc0, !PT ;  /* 0x000000620d007212 */ /* 0x000fc600078ec0ff */
[----:B------:R-:W-:Y:S01]  /*7080*/  IMAD.MOV R4, RZ, RZ, -R3 ;  /* 0x000000ffff047224 */ /* 0x000fe200078e0a03 */
[----:B------:R-:W-:Y:S01]  /*7090*/  LOP3.LUT R10, R10, R5, RZ, 0xc0, !PT ;  /* 0x000000050a0a7212 */ /* 0x000fe200078ec0ff */
[----:B------:R-:W-:Y:S02]  /*70a0*/  IMAD R0, R91, R3, R0 ;  /* 0x000000035b007224 */ /* 0x000fe400078e0200 */
[----:B0-----:R-:W-:Y:S02]  /*70b0*/  IMAD R3, R4, R29, R15 ;  /* 0x0000001d04037224 */ /* 0x001fe400078e020f */
[----:B------:R-:W-:Y:S02]  /*70c0*/  @P0 IMAD R25, R21, R14, R20 ;  /* 0x0000000e15190224 */ /* 0x000fe400078e0214 */
[----:B------:R-:W-:Y:S02]  /*70d0*/  IMAD R5, R3, R24, R10 ;  /* 0x0000001803057224 */ /* 0x000fe400078e020a */
[----:B------:R-:W-:-:S02]  /*70e0*/  IMAD R0, R0, R30, R25 ;  /* 0x0000001e00007224 */ /* 0x000fc400078e0219 */
[----:B------:R-:W-:-:S03]  /*70f0*/  IMAD.MOV.U32 R4, RZ, RZ, 0x1 ;  /* 0x00000001ff047424 */ /* 0x000fc600078e00ff */
[----:B------:R-:W-:Y:S02]  /*7100*/  SEL R100, R5, R0, !P0 ;  /* 0x0000000005647207 */ /* 0x000fe40004000000 */
[----:B------:R-:W-:Y:S02]  /*7110*/  PRMT R3, R4, 0x7610, R3 ;  /* 0x0000761004037816 */ /* 0x000fe40000000003 */
[----:B------:R-:W-:-:S07]  /*7120*/  SEL R0, R0, R5, !P0 ;  /* 0x0000000500007207 */ /* 0x000fce0004000000 */
.L_x_154:
[----:B------:R-:W-:Y:S01]  /*7130*/  LOP3.LUT P0, RZ, R3, 0xff, RZ, 0xc0, !PT ;  /* 0x000000ff03ff7812 */ /* 0x000fe2000780c0ff */
[----:B------:R-:W-:-:S12]  /*7140*/  IMAD.MOV.U32 R107, RZ, RZ, R0 ;  /* 0x000000ffff6b7224 */ /* 0x000fd800078e0000 */
[----:B------:R-:W-:Y:S05]  /*7150*/  @P0 BRA `(.L_x_157) ;  /* 0xffffffa000640947 */ /* 0x000fea000383ffff */
[----:B------:R-:W-:Y:S05]  /*7160*/  EXIT ;  /* 0x000000000000794d */ /* 0x000fea0003800000 */
.L_x_4:
        /* <DEDUP_REMOVED lines=26> */
.L_x_159:
[--C-:B------:R-:W-:Y:S01]  /*7310*/  SHF.R.U64 R14, R12, R20, R13.reuse ;  /* 0x000000140c0e7219 */ /* 0x100fe2000000120d */
[----:B------:R-:W0:Y:S01]  /*7320*/  LDC R24, c[0x0][0x618] ;  /* 0x00018600ff187b82 */ /* 0x000e220000000800 */
[----:B------:R-:W-:Y:S01]  /*7330*/  I2FP.F32.U32 R8, R6 ;  /* 0x0000000600087245 */ /* 0x000fe20000201000 */
[----:B------:R-:W-:Y:S01]  /*7340*/  ULDC UR4, c[0x0][0x150] ;  /* 0x0000540000047ab9 */ /* 0x000fe20000000800 */
[----:B------:R-:W-:Y:S02]  /*7350*/  SHF.R.U32.HI R7, RZ, R20, R13 ;  /* 0x00000014ff077219 */ /* 0x000fe4000001160d */
[----:B------:R-:W-:Y:S01]  /*7360*/  IADD3 R11, P0, RZ, -R14, RZ ;  /* 0x8000000eff0b7210 */ /* 0x000fe20007f1e0ff */
[----:B------:R-:W-:Y:S01]  /*7370*/  FMUL R13, R8, UR4 ;  /* 0x00000004080d7c20 */ /* 0x000fe20008400000 */
[----:B------:R-:W-:Y:S01]  /*7380*/  ULDC UR4, c[0x0][0x154] ;  /* 0x0000550000047ab9 */ /* 0x000fe20000000800 */
[----:B------:R-:W1:Y:S02]  /*7390*/  LDC.64 R26, c[0x0][0x640] ;  /* 0x00019000ff1a7b82 */ /* 0x000e640000000a00 */
[----:B------:R-:W-:-:S02]  /*73a0*/  IMAD.X R7, RZ, RZ, ~R7, P0 ;  /* 0x000000ffff077224 */ /* 0x000fc400000e0e07 */
[----:B------:R-:W2:Y:S01]  /*73b0*/  F2I.U32.TRUNC.NTZ R13, R13 ;  /* 0x0000000d000d7305 */ /* 0x000ea2000020f000 */
[----:B------:R-:W-:-:S03]  /*73c0*/  IMAD.WIDE.U32 R8, R11, R22, R16 ;  /* 0x000000160b087225 */ /* 0x000fc600078e0010 */
[----:B------:R-:W3:Y:S01]  /*73d0*/  LDC R15, c[0x0][0x144] ;  /* 0x00005100ff0f7b82 */ /* 0x000ee20000000800 */
[----:B------:R-:W-:-:S04]  /*73e0*/  IMAD R10, R7, R22, RZ ;  /* 0x00000016070a7224 */ /* 0x000fc800078e02ff */
[----:B------:R-:W-:Y:S02]  /*73f0*/  IMAD R7, R11, R23, R10 ;  /* 0x000000170b077224 */ /* 0x000fe400078e020a */
[----:B------:R-:W-:Y:S01]  /*7400*/  IMAD.MOV.U32 R10, RZ, RZ, -0x1 ;  /* 0xffffffffff0a7424 */ /* 0x000fe200078e00ff */
[----:B------:R-:W4:Y:S01]  /*7410*/  LDC R20, c[0x0][0x608] ;  /* 0x00018200ff147b82 */ /* 0x000f220000000800 */
[----:B------:R-:W-:Y:S01]  /*7420*/  IMAD.IADD R7, R9, 0x1, R7 ;  /* 0x0000000109077824 */ /* 0x000fe200078e0207 */
[----:B------:R-:W-:-:S04]  /*7430*/  I2FP.F32.U32 R9, R5 ;  /* 0x0000000500097245 */ /* 0x000fc80000201000 */
[-C--:B0-----:R-:W-:Y:S01]  /*7440*/  SHF.R.U64 R12, R8, R24.reuse, R7 ;  /* 0x00000018080c7219 */ /* 0x081fe20000001207 */
[----:B--2---:R-:W-:Y:S01]  /*7450*/  IMAD.MOV R8, RZ, RZ, -R13 ;  /* 0x000000ffff087224 */ /* 0x004fe200078e0a0d */
[----:B------:R-:W0:Y:S01]  /*7460*/  LDC R11, c[0x0][0x658] ;  /* 0x00019600ff0b7b82 */ /* 0x000e220000000800 */
[----:B-1----:R-:W-:Y:S01]  /*7470*/  ISETP.NE.U32.AND P0, PT, R26, RZ, PT ;  /* 0x000000ff1a00720c */ /* 0x002fe20003f05070 */
[----:B------:R-:W-:Y:S01]  /*7480*/  FMUL R9, R9, UR4 ;  /* 0x0000000409097c20 */ /* 0x000fe20008400000 */
[----:B------:R-:W-:Y:S02]  /*7490*/  SHF.R.U32.HI R7, RZ, R24, R7 ;  /* 0x00000018ff077219 */ /* 0x000fe40000011607 */
[----:B------:R-:W-:-:S03]  /*74a0*/  ISETP.NE.AND.EX P0, PT, R27, RZ, PT, P0 ;  /* 0x000000ff1b00720c */ /* 0x000fc60003f05300 */
[----:B------:R-:W1:Y:S01]  /*74b0*/  LDC R22, c[0x0][0x148] ;  /* 0x00005200ff167b82 */ /* 0x000e620000000800 */
[----:B---3--:R-:W-:Y:S02]  /*74c0*/  IMAD R23, R15, R8, R6 ;  /* 0x000000080f177224 */ /* 0x008fe400078e0206 */
[----:B------:R-:W-:-:S05]  /*74d0*/  IMAD.MOV.U32 R8, RZ, RZ, 0x1 ;  /* 0x00000001ff087424 */ /* 0x000fca00078e00ff */
[----:B------:R-:W2:Y:S01]  /*74e0*/  LDC R21, c[0x0][0x600] ;  /* 0x00018000ff157b82 */ /* 0x000ea20000000800 */
[-CC-:B----4-:R-:W-:Y:S02]  /*74f0*/  SHF.R.U64 R15, R12, R20.reuse, R7.reuse ;  /* 0x000000140c0f7219 */ /* 0x190fe40000001207 */
[----:B------:R-:W-:Y:S02]  /*7500*/  SHF.R.U32.HI R6, RZ, R20, R7 ;  /* 0x00000014ff067219 */ /* 0x000fe40000011607 */
[----:B------:R3:W4:Y:S03]  /*7510*/  F2I.U32.TRUNC.NTZ R20, R9 ;  /* 0x0000000900147305 */ /* 0x000726000020f000 */
[----:B------:R-:W1:Y:S01]  /*7520*/  LDC R25, c[0x0][0x648] ;  /* 0x00019200ff197b82 */ /* 0x000e620000000800 */
[-C--:B0-----:R-:W-:Y:S02]  /*7530*/  SHF.R.U64 R19, R15, R11.reuse, R6 ;  /* 0x0000000b0f137219 */ /* 0x081fe40000001206 */
[----:B------:R-:W-:-:S02]  /*7540*/  SHF.L.U32 R10, R10, R11, RZ ;  /* 0x0000000b0a0a7219 */ /* 0x000fc400000006ff */
[-C--:B------:R-:W-:Y:S01]  /*7550*/  SHF.R.U32.HI R7, RZ, R11.reuse, R6 ;  /* 0x0000000bff077219 */ /* 0x080fe20000011606 */
[----:B------:R-:W-:Y:S01]  /*7560*/  IMAD.MOV.U32 R6, RZ, RZ, R19 ;  /* 0x000000ffff067224 */ /* 0x000fe200078e0013 */
[----:B------:R-:W-:Y:S01]  /*7570*/  SHF.L.U32 R24, R8, R11, RZ ;  /* 0x0000000b08187219 */ /* 0x000fe200000006ff */
[----:B------:R-:W0:Y:S01]  /*7580*/  LDC R28, c[0x0][0x638] ;  /* 0x00018e00ff1c7b82 */ /* 0x000e220000000800 */
[----:B------:R-:W-:-:S07]  /*7590*/  LOP3.LUT R30, RZ, R10, RZ, 0x33, !PT ;  /* 0x0000000aff1e7212 */ /* 0x000fce00078e33ff */
[----:B------:R-:W0:Y:S01]  /*75a0*/  LDC R29, c[0x0][0x610] ;  /* 0x00018400ff1d7b82 */ /* 0x000e220000000800 */
[----:B---34-:R-:W-:Y:S05]  /*75b0*/  @!P0 BRA `(.L_x_160) ;  /* 0x0000000000288947 */ /* 0x018fea0003800000 */
[----:B------:R-:W3:Y:S02]  /*75c0*/  LDC R6, c[0x0][0x64c] ;  /* 0x00019300ff067b82 */ /* 0x000ee40000000800 */
[----:B---3--:R-:W-:-:S05]  /*75d0*/  IADD3 R11, P0, R19, R6, RZ ;  /* 0x00000006130b7210 */ /* 0x008fca0007f1e0ff */
        /* <DEDUP_REMOVED lines=8> */
.L_x_160:
[----:B------:R-:W-:Y:S01]  /*7660*/  ISETP.NE.AND P0, PT, R2, 0x1, PT ;  /* 0x000000010200780c */ /* 0x000fe20003f05270 */
[----:B--2---:R-:W-:Y:S01]  /*7670*/  VIADD R9, R21, 0xffffffff ;  /* 0xffffffff15097836 */ /* 0x004fe20000000000 */
[----:B-1----:R-:W-:Y:S01]  /*7680*/  SHF.R.U64 R7, R6, R25, R7 ;  /* 0x0000001906077219 */ /* 0x002fe20000001207 */
[----:B------:R-:W-:Y:S01]  /*7690*/  IMAD.MOV R20, RZ, RZ, -R20 ;  /* 0x000000ffff147224 */ /* 0x000fe200078e0a14 */
[----:B------:R-:W-:Y:S02]  /*76a0*/  LOP3.LUT R6, R15, R30, RZ, 0xc0, !PT ;  /* 0x0000001e0f067212 */ /* 0x000fe400078ec0ff */
[----:B------:R-:W-:Y:S01]  /*76b0*/  LOP3.LUT R12, R12, R9, RZ, 0xc0, !PT ;  /* 0x000000090c0c7212 */ /* 0x000fe200078ec0ff */
[----:B------:R-:W-:Y:S02]  /*76c0*/  IMAD.MOV R8, RZ, RZ, -R7 ;  /* 0x000000ffff087224 */ /* 0x000fe400078e0a07 */
[----:B------:R-:W-:Y:S02]  /*76d0*/  IMAD R6, R24, R7, R6 ;  /* 0x0000000718067224 */ /* 0x000fe400078e0206 */
[----:B------:R-:W-:-:S02]  /*76e0*/  IMAD.MOV.U32 R9, RZ, RZ, 0x1 ;  /* 0x00000001ff097424 */ /* 0x000fc400078e00ff */
[----:B------:R-:W-:Y:S02]  /*76f0*/  @P0 IMAD R23, R22, R20, R5 ;  /* 0x0000001416170224 */ /* 0x000fe400078e0205 */
[----:B0-----:R-:W-:Y:S02]  /*7700*/  IMAD R5, R8, R28, R19 ;  /* 0x0000001c08057224 */ /* 0x001fe400078e0213 */
[----:B------:R-:W-:Y:S02]  /*7710*/  IMAD R19, R6, R29, R23 ;  /* 0x0000001d06137224 */ /* 0x000fe400078e0217 */
[----:B------:R-:W-:Y:S02]  /*7720*/  IMAD R6, R5, R21, R12 ;  /* 0x0000001505067224 */ /* 0x000fe400078e020c */
[----:B------:R-:W-:-:S03]  /*7730*/  IMAD.MOV.U32 R8, RZ, RZ, R14 ;  /* 0x000000ffff087224 */ /* 0x000fc600078e000e */
[----:B------:R-:W-:Y:S02]  /*7740*/  SEL R20, R6, R19, !P0 ;  /* 0x0000001306147207 */ /* 0x000fe40004000000 */
[----:B------:R-:W-:-:S07]  /*7750*/  SEL R19, R19, R6, !P0 ;  /* 0x0000000613137207 */ /* 0x000fce0004000000 */
.L_x_158:
[----:B------:R-:W-:-:S08]  /*7760*/  NOP ;  /* 0x0000000000007918 */ /* 0x000fd00000000000 */
[----:B------:R-:W0:-:S00]  /*7770*/  USETMAXREG.DEALLOC.CTAPOOL 0x28 ;  /* 0x00000028000079c8 */ /* 0x000e0000080e0500 */
[----:B0-----:R-:W-:-:S13]  /*7780*/  ISETP.NE.AND P0, PT, R0, RZ, PT ;  /* 0x000000ff0000720c */ /* 0x001fda0003f05270 */
[----:B------:R-:W-:Y:S05]  /*7790*/  @P0 EXIT ;  /* 0x000000000000094d */ /* 0x000fea0003800000 */
[----:B------:R-:W-:Y:S01]  /*77a0*/  LOP3.LUT P0, RZ, R9, 0xff, RZ, 0xc0, !PT ;  /* 0x000000ff09ff7812 */ /* 0x000fe2000780c0ff */
[----:B------:R-:W-:Y:S02]  /*77b0*/  IMAD.MOV.U32 R0, RZ, RZ, 0x1 ;  /* 0x00000001ff007424 */ /* 0x000fe400078e00ff */
[----:B------:R-:W-:-:S10]  /*77c0*/  IMAD.MOV.U32 R12, RZ, RZ, RZ ;  /* 0x000000ffff0c7224 */ /* 0x000fd400078e00ff */
[----:B------:R-:W-:Y:S05]  /*77d0*/  @!P0 BRA `(.L_x_161) ;  /* 0x0000000c006c8947 */ /* 0x000fea0003800000 */
[----:B------:R-:W0:Y:S01]  /*77e0*/  LDC R0, c[0x0][0x28c] ;  /* 0x0000a300ff007b82 */ /* 0x000e220000000800 */
[----:B------:R-:W-:Y:S01]  /*77f0*/  LOP3.LUT P0, RZ, R3, 0x1f, RZ, 0xc0, !PT ;  /* 0x0000001f03ff7812 */ /* 0x000fe2000780c0ff */
[----:B------:R-:W-:Y:S01]  /*7800*/  ULDC UR5, c[0x0][0x658] ;  /* 0x0001960000057ab9 */ /* 0x000fe20000000800 */
[----:B------:R-:W-:Y:S01]  /*7810*/  UMOV UR6, 0xffffffff ;  /* 0xffffffff00067882 */ /* 0x000fe20000000000 */
[----:B------:R-:W-:Y:S01]  /*7820*/  BSSY B0, `(.L_x_161) ;  /* 0x00000d6000007945 */ /* 0x000fe20003800000 */
[----:B------:R-:W-:Y:S01]  /*7830*/  USHF.L.U32 UR6, UR6, UR5, URZ ;  /* 0x0000000506067299 */ /* 0x000fe2000800063f */
[C---:B------:R-:W-:Y:S01]  /*7840*/  ISETP.NE.AND P2, PT, R4.reuse, RZ, PT ;  /* 0x000000ff0400720c */ /* 0x040fe20003f45270 */
[----:B------:R-:W-:Y:S01]  /*7850*/  IMAD.MOV.U32 R13, RZ, RZ, 0x1 ;  /* 0x00000001ff0d7424 */ /* 0x000fe200078e00ff */
[----:B------:R-:W-:Y:S01]  /*7860*/  ISETP.NE.OR P0, PT, R4, RZ, !P0 ;  /* 0x000000ff0400720c */ /* 0x000fe20004705670 */
[----:B------:R-:W-:Y:S01]  /*7870*/  IMAD.MOV.U32 R12, RZ, RZ, RZ ;  /* 0x000000ffff0c7224 */ /* 0x000fe200078e00ff */
[----:B------:R-:W-:Y:S01]  /*7880*/  LOP3.LUT R11, R18, 0x2, RZ, 0xfc, !PT ;  /* 0x00000002120b7812 */ /* 0x000fe200078efcff */
[----:B------:R-:W-:Y:S01]  /*7890*/  ULDC UR4, c[0x0][0x600] ;  /* 0x0001800000047ab9 */ /* 0x000fe20000000800 */
[----:B------:R-:W-:Y:S01]  /*78a0*/  UMOV UR7, 0x1 ;  /* 0x0000000100077882 */ /* 0x000fe20000000000 */
[----:B------:R-:W-:-:S02]  /*78b0*/  UIADD3 UR4, UR4, -0x1, URZ ;  /* 0xffffffff04047890 */ /* 0x000fc4000fffe03f */
[----:B------:R-:W-:Y:S02]  /*78c0*/  USHF.L.U32 UR5, UR7, UR5, URZ ;  /* 0x0000000507057299 */ /* 0x000fe4000800063f */
[----:B------:R-:W-:Y:S01]  /*78d0*/  ULOP3.LUT UR6, URZ, UR6, URZ, 0x33, !UPT ;  /* 0x000000063f067292 */ /* 0x000fe2000f8e333f */
[----:B------:R-:W-:Y:S01]  /*78e0*/  ULDC.64 UR30, c[0x0][0x198] ;  /* 0x00006600001e7ab9 */ /* 0x000fe20000000a00 */
[----:B0-----:R-:W-:-:S05]  /*78f0*/  VIADD R0, R0, 0x1f ;  /* 0x0000001f00007836 */ /* 0x001fca0000000000 */
[----:B------:R-:W-:-:S04]  /*7900*/  SHF.R.S32.HI R3, RZ, 0x1f, R0 ;  /* 0x0000001fff037819 */ /* 0x000fc80000011400 */
[----:B------:R-:W-:Y:S01]  /*7910*/  LEA.HI R3, R3, R0, RZ, 0x5 ;  /* 0x0000000003037211 */ /* 0x000fe200078f28ff */
[----:B------:R-:W-:-:S03]  /*7920*/  IMAD.MOV.U32 R0, RZ, RZ, 0x1 ;  /* 0x00000001ff007424 */ /* 0x000fc600078e00ff */
[----:B------:R-:W-:-:S05]  /*7930*/  SHF.R.S32.HI R3, RZ, 0x5, R3 ;  /* 0x00000005ff037819 */ /* 0x000fca0000011403 */
[----:B------:R-:W-:-:S07]  /*7940*/  VIADD R10, R3, 0x1 ;  /* 0x00000001030a7836 */ /* 0x000fce0000000000 */
.L_x_173:
[----:B------:R-:W-:-:S03]  /*7950*/  UMOV UR7, 0xffffffff ;  /* 0xffffffff00077882 */ /* 0x000fc60000000000 */
[----:B------:R-:W-:Y:S05]  /*7960*/  BRA.DIV UR7, `(.L_x_162) ;  /* 0x0000001207f07947 */ /* 0x000fea000b800000 */
[----:B------:R-:W-:-:S13]  /*7970*/  ELECT P6, URZ, PT ;  /* 0x00000000003f782f */ /* 0x000fda00038c0000 */
.L_x_191:
[----:B------:R-:W-:Y:S04]  /*7980*/  BSSY B1, `(.L_x_163) ;  /* 0x000004e000017945 */ /* 0x000fe80003800000 */
[----:B------:R-:W-:Y:S05]  /*7990*/  @!P6 BRA `(.L_x_164) ;  /* 0x000000040030e947 */ /* 0x000fea0003800000 */
[----:B------:R-:W0:Y:S02]  /*79a0*/  LDC R4, c[0x0][0x28c] ;  /* 0x0000a300ff047b82 */ /* 0x000e240000000800 */
[----:B0-----:R-:W-:-:S13]  /*79b0*/  ISETP.GE.AND P1, PT, R4, 0x1, PT ;  /* 0x000000010400780c */ /* 0x001fda0003f26270 */
[----:B------:R-:W-:Y:S05]  /*79c0*/  @!P1 BRA `(.L_x_164) ;  /* 0x0000000400249947 */ /* 0x000fea0003800000 */
[----:B------:R-:W-:Y:S02]  /*79d0*/  IMAD.SHL.U32 R19, R19, 0x100, RZ ;  /* 0x0000010013137824 */ /* 0x000fe400078e00ff */
[----:B------:R-:W-:Y:S02]  /*79e0*/  IMAD.SHL.U32 R20, R20, 0x40, RZ ;  /* 0x0000004014147824 */ /* 0x000fe400078e00ff */
[----:B------:R-:W-:Y:S02]  /*79f0*/  IMAD.MOV.U32 R21, RZ, RZ, RZ ;  /* 0x000000ffff157224 */ /* 0x000fe400078e00ff */
[----:B------:R-:W-:Y:S02]  /*7a00*/  IMAD.MOV.U32 R4, RZ, RZ, R10 ;  /* 0x000000ffff047224 */ /* 0x000fe400078e000a */
[----:B------:R-:W-:Y:S02]  /*7a10*/  IMAD.MOV.U32 R5, RZ, RZ, R0 ;  /* 0x000000ffff057224 */ /* 0x000fe400078e0000 */
[----:B------:R-:W-:-:S02]  /*7a20*/  IMAD.MOV.U32 R6, RZ, RZ, R12 ;  /* 0x000000ffff067224 */ /* 0x000fc400078e000c */
[C---:B------:R-:W-:Y:S02]  /*7a30*/  VIADD R22, R19.reuse, 0x40 ;  /* 0x0000004013167836 */ /* 0x040fe40000000000 */
[C---:B------:R-:W-:Y:S02]  /*7a40*/  VIADD R23, R19.reuse, 0x80 ;  /* 0x0000008013177836 */ /* 0x040fe40000000000 */
[----:B------:R-:W-:-:S07]  /*7a50*/  VIADD R24, R19, 0xc0 ;  /* 0x000000c013187836 */ /* 0x000fce0000000000 */
.L_x_168:
[----:B------:R-:W0:Y:S01]  /*7a60*/  S2R R14, SR_CgaCtaId ;  /* 0x00000000000e7919 */ /* 0x000e220000008800 */
[----:B------:R-:W-:Y:S01]  /*7a70*/  MOV R7, 0x400 ;  /* 0x0000040000077802 */ /* 0x000fe20000000f00 */
[----:B------:R-:W1:Y:S03]  /*7a80*/  @!P2 LDC R9, c[0x0][0x500] ;  /* 0x00014000ff09ab82 */ /* 0x000e660000000800 */
[----:B0-----:R-:W-:Y:S02]  /*7a90*/  LEA R15, R14, R7, 0x18 ;  /* 0x000000070e0f7211 */ /* 0x001fe400078ec0ff */
[----:B------:R-:W-:-:S03]  /*7aa0*/  SHF.L.U32 R7, R5, 0x1f, RZ ;  /* 0x0000001f05077819 */ /* 0x000fc600000006ff */
[----:B------:R-:W-:-:S04]  /*7ab0*/  IMAD R14, R6, 0x8, R15 ;  /* 0x00000008060e7824 */ /* 0x000fc800078e020f */
[----:B------:R-:W0:Y:S02]  /*7ac0*/  SYNCS.PHASECHK.TRANS64.TRYWAIT P1, [R14+URZ+0x58], R7 ;  /* 0x000058070e0075a7 */ /* 0x000e24000802017f */
[----:B01----:R-:W-:Y:S05]  /*7ad0*/  @!P1 BRA `(.L_x_165) ;  /* 0x0000001000b49947 */ /* 0x003fea0003800000 */
.L_x_192:
[----:B0-----:R-:W-:Y:S01]  /*7ae0*/  PRMT R7, R11, 0x9910, RZ ;  /* 0x000099100b077816 */ /* 0x001fe200000000ff */
[----:B------:R0:W-:Y:S03]  /*7af0*/  @!P2 SYNCS.ARRIVE.TRANS64 RZ, [R14+URZ], R9 ;  /* 0x000000090effa9a7 */ /* 0x0001e6000800003f */
[----:B------:R-:W-:-:S13]  /*7b00*/  ISETP.NE.AND P1, PT, R7, 0x2, PT ;  /* 0x000000020700780c */ /* 0x000fda0003f25270 */
[----:B0-----:R-:W-:Y:S05]  /*7b10*/  @P1 BRA `(.L_x_166) ;  /* 0x0000000000041947 */ /* 0x001fea0003800000 */
[----:B------:R-:W-:Y:S01]  /*7b20*/  BPT.TRAP 0x1 ;  /* 0x000000040000795c */ /* 0x000fe20000300000 */
.L_x_166:
[----:B------:R-:W-:Y:S05]  /*7b30*/  @P0 BRA `(.L_x_167) ;  /* 0x0000000000040947 */ /* 0x000fea0003800000 */
[----:B------:R-:W-:Y:S01]  /*7b40*/  BPT.TRAP 0x1 ;  /* 0x000000040000795c */ /* 0x000fe20000300000 */
.L_x_167:
[--C-:B------:R-:W-:Y:S01]  /*7b50*/  IMAD R7, R6, 0x4000, R15.reuse ;  /* 0x0000400006077824 */ /* 0x100fe200078e020f */
[----:B------:R-:W-:Y:S01]  /*7b60*/  R2UR UR41, R14 ;  /* 0x000000000e2972ca */ /* 0x000fe200000e0000 */
[----:B------:R-:W-:Y:S01]  /*7b70*/  IMAD R15, R6, 0x1000, R15 ;  /* 0x00001000060f7824 */ /* 0x000fe200078e020f */
[----:B------:R-:W-:Y:S01]  /*7b80*/  R2UR UR43, R21 ;  /* 0x00000000152b72ca */ /* 0x000fe200000e0000 */
[----:B------:R-:W-:Y:S01]  /*7b90*/  UIADD3 UR14, UP0, UR30, 0xf0, URZ ;  /* 0x000000f01e0e7890 */ /* 0x000fe2000ff1e03f */
[----:B------:R-:W-:Y:S01]  /*7ba0*/  R2UR UR16, R7 ;  /* 0x00000000071072ca */ /* 0x000fe200000e0000 */
[----:B------:R-:W-:Y:S01]  /*7bb0*/  VIADD R4, R4, 0xffffffff ;  /* 0xffffffff04047836 */ /* 0x000fe20000000000 */
[----:B------:R-:W-:Y:S01]  /*7bc0*/  R2UR UR8, R15 ;  /* 0x000000000f0872ca */ /* 0x000fe200000e0000 */
[----:B------:R-:W-:Y:S01]  /*7bd0*/  UIADD3 UR46, UP1, UR30, 0x1f0, URZ ;  /* 0x000001f01e2e7890 */ /* 0x000fe2000ff3e03f */
[----:B------:R-:W-:Y:S01]  /*7be0*/  R2UR UR44, R8 ;  /* 0x00000000082c72ca */ /* 0x000fe200000e0000 */
[----:B------:R-:W-:Y:S01]  /*7bf0*/  UIADD3.X UR15, URZ, UR31, URZ, UP0, !UPT ;  /* 0x0000001f3f0f7290 */ /* 0x000fe200087fe43f */
[----:B------:R-:W-:Y:S01]  /*7c00*/  R2UR UR42, R19 ;  /* 0x00000000132a72ca */ /* 0x000fe200000e0000 */
[----:B------:R-:W-:Y:S01]  /*7c10*/  VIADD R6, R6, 0x1 ;  /* 0x0000000106067836 */ /* 0x000fe20000000000 */
[----:B------:R-:W-:Y:S01]  /*7c20*/  R2UR UR34, R22 ;  /* 0x00000000162272ca */ /* 0x000fe200000e0000 */
[----:B------:R-:W-:Y:S01]  /*7c30*/  UIADD3.X UR47, URZ, UR31, URZ, UP1, !UPT ;  /* 0x0000001f3f2f7290 */ /* 0x000fe20008ffe43f */
[----:B------:R-:W-:Y:S01]  /*7c40*/  R2UR UR26, R23 ;  /* 0x00000000171a72ca */ /* 0x000fe200000e0000 */
[----:B------:R-:W-:Y:S01]  /*7c50*/  UMOV UR22, 0x0 ;  /* 0x0000000000167882 */ /* 0x000fe20000000000 */
[----:B------:R-:W-:Y:S01]  /*7c60*/  R2UR UR18, R24 ;  /* 0x00000000181272ca */ /* 0x000fe200000e0000 */
[----:B------:R-:W-:Y:S01]  /*7c70*/  UIADD3 UR40, UR16, 0x180, URZ ;  /* 0x0000018010287890 */ /* 0x000fe2000fffe03f */
[----:B------:R-:W-:Y:S01]  /*7c80*/  R2UR UR11, R20 ;  /* 0x00000000140b72ca */ /* 0x000fe200000e0000 */
[----:B------:R-:W-:Y:S01]  /*7c90*/  UIADD3 UR32, UR16, 0x1180, URZ ;  /* 0x0000118010207890 */ /* 0x000fe2000fffe03f */
[----:B------:R-:W-:Y:S01]  /*7ca0*/  ISETP.GT.AND P3, PT, R4, 0x1, PT ;  /* 0x000000010400780c */ /* 0x000fe20003f64270 */
[----:B------:R-:W-:Y:S01]  /*7cb0*/  UIADD3 UR24, UR16, 0x2180, URZ ;  /* 0x0000218010187890 */ /* 0x000fe2000fffe03f */
[C---:B------:R-:W-:Y:S01]  /*7cc0*/  ISETP.NE.AND P1, PT, R6.reuse, 0xb, PT ;  /* 0x0000000b0600780c */ /* 0x040fe20003f25270 */
[----:B------:R-:W-:Y:S01]  /*7cd0*/  UIADD3 UR16, UR16, 0x3180, URZ ;  /* 0x0000318010107890 */ /* 0x000fe2000fffe03f */
[----:B------:R-:W-:Y:S01]  /*7ce0*/  VIADD R21, R21, 0x20 ;  /* 0x0000002015157836 */ /* 0x000fe20000000000 */
[----:B------:R-:W-:Y:S01]  /*7cf0*/  UIADD3 UR8, UR8, 0x2c180, URZ ;  /* 0x0002c18008087890 */ /* 0x000fe2000fffe03f */
[----:B------:R-:W-:Y:S01]  /*7d00*/  SEL R14, RZ, 0x1, P1 ;  /* 0x00000001ff0e7807 */ /* 0x000fe20000800000 */
[----:B------:R-:W-:Y:S01]  /*7d10*/  UMOV UR23, 0x10000000 ;  /* 0x1000000000177882 */ /* 0x000fe20000000000 */
[----:B------:R-:W-:Y:S01]  /*7d20*/  UMOV UR33, UR41 ;  /* 0x0000002900217c82 */ /* 0x000fe20008000000 */
[----:B------:R-:W-:Y:S01]  /*7d30*/  UMOV UR35, UR43 ;  /* 0x0000002b00237c82 */ /* 0x000fe20008000000 */
[----:B------:R-:W-:Y:S01]  /*7d40*/  UMOV UR36, UR44 ;  /* 0x0000002c00247c82 */ /* 0x000fe20008000000 */
[----:B------:R-:W-:Y:S01]  /*7d50*/  UMOV UR25, UR41 ;  /* 0x0000002900197c82 */ /* 0x000fe20008000000 */
[----:B------:R-:W-:Y:S01]  /*7d60*/  UMOV UR27, UR43 ;  /* 0x0000002b001b7c82 */ /* 0x000fe20008000000 */
[----:B------:R-:W-:Y:S01]  /*7d70*/  UMOV UR28, UR44 ;  /* 0x0000002c001c7c82 */ /* 0x000fe20008000000 */
[----:B------:R0:W-:Y:S01]  /*7d80*/  UTMALDG.3D [UR40], [UR14], desc[UR22] ;  /* 0x000016280e0075b4 */ /* 0x0001e20008011000 */
[----:B------:R-:W-:Y:S01]  /*7d90*/  UMOV UR17, UR41 ;  /* 0x0000002900117c82 */ /* 0x000fe20008000000 */
[----:B------:R-:W-:Y:S01]  /*7da0*/  UMOV UR19, UR43 ;  /* 0x0000002b00137c82 */ /* 0x000fe20008000000 */
[----:B------:R-:W-:Y:S01]  /*7db0*/  UMOV UR20, UR44 ;  /* 0x0000002c00147c82 */ /* 0x000fe20008000000 */
[----:B------:R-:W-:Y:S01]  /*7dc0*/  UMOV UR9, UR41 ;  /* 0x0000002900097c82 */ /* 0x000fe20008000000 */
[----:B------:R-:W-:Y:S01]  /*7dd0*/  UMOV UR10, UR43 ;  /* 0x0000002b000a7c82 */ /* 0x000fe20008000000 */
[----:B------:R-:W-:Y:S01]  /*7de0*/  UMOV UR12, UR44 ;  /* 0x0000002c000c7c82 */ /* 0x000fe20008000000 */
[----:B------:R-:W-:Y:S01]  /*7df0*/  LOP3.LUT R5, R5, R14, RZ, 0x3c, !PT ;  /* 0x0000000e05057212 */ /* 0x000fe200078e3cff */
[----:B------:R0:W-:Y:S01]  /*7e00*/  UTMALDG.3D [UR32], [UR14], desc[UR22] ;  /* 0x000016200e0075b4 */ /* 0x0001e20008011000 */
[----:B------:R-:W-:Y:S01]  /*7e10*/  SEL R6, R6, RZ, P1 ;  /* 0x000000ff06067207 */ /* 0x000fe20000800000 */
[----:B------:R0:W-:Y:S01]  /*7e20*/  UTMALDG.3D [UR24], [UR14], desc[UR22] ;  /* 0x000016180e0075b4 */ /* 0x0001e20008011000 */
[----:B------:R0:W-:Y:S01]  /*7e30*/  UTMALDG.3D [UR16], [UR14], desc[UR22] ;  /* 0x000016100e0075b4 */ /* 0x0001e20008011000 */
[----:B------:R0:W-:Y:S02]  /*7e40*/  UTMALDG.3D [UR8], [UR46], desc[UR22] ;  /* 0x000016082e0075b4 */ /* 0x0001e40008011000 */
[----:B0-----:R-:W-:Y:S05]  /*7e50*/  @P3 BRA `(.L_x_168) ;  /* 0xfffffffc00003947 */ /* 0x001fea000383ffff */
.L_x_164:
[----:B------:R-:W-:Y:S05]  /*7e60*/  BSYNC B1 ;  /* 0x0000000000017941 */ /* 0x000fea0003800000 */
.L_x_163:
[----:B------:R-:W-:Y:S01]  /*7e70*/  LOP3.LUT P3, RZ, R13, 0xff, RZ, 0xc0, !PT ;  /* 0x000000ff0dff7812 */ /* 0x000fe2000786c0ff */
[----:B------:R-:W-:Y:S01]  /*7e80*/  IMAD.IADD R12, R3, 0x1, R12 ;  /* 0x00000001030c7824 */ /* 0x000fe200078e020c */
[----:B------:R-:W-:Y:S01]  /*7e90*/  IADD3 R16, P4, R16, UR38, RZ ;  /* 0x0000002610107c10 */ /* 0x000fe2000ff9e0ff */
[----:B------:R-:W-:Y:S01]  /*7ea0*/  ULDC.64 UR8, c[0x0][0x650] ;  /* 0x0001940000087ab9 */ /* 0x000fe20000000a00 */
[----:B------:R-:W-:Y:S01]  /*7eb0*/  BSSY B1, `(.L_x_169) ;  /* 0x000006a000017945 */ /* 0x000fe20003800000 */
[----:B------:R-:W-:Y:S01]  /*7ec0*/  IMAD.MOV.U32 R19, RZ, RZ, -0x1 ;  /* 0xffffffffff137424 */ /* 0x000fe200078e00ff */
[----:B------:R-:W-:Y:S01]  /*7ed0*/  ISETP.GT.U32.AND P1, PT, R12, 0xa, PT ;  /* 0x0000000a0c00780c */ /* 0x000fe20003f24070 */
[----:B------:R-:W-:Y:S01]  /*7ee0*/  IMAD.MOV.U32 R20, RZ, RZ, -0x1 ;  /* 0xffffffffff147424 */ /* 0x000fe200078e00ff */
[----:B------:R-:W-:Y:S01]  /*7ef0*/  IADD3.X R17, R17, UR37, RZ, P4, !PT ;  /* 0x0000002511117c10 */ /* 0x000fe2000a7fe4ff */
[----:B------:R-:W-:Y:S01]  /*7f00*/  IMAD.MOV.U32 R8, RZ, RZ, -0x1 ;  /* 0xffffffffff087424 */ /* 0x000fe200078e00ff */
[----:B------:R-:W-:-:S02]  /*7f10*/  ISETP.LT.U32.AND P1, PT, R3, 0xb, P1 ;  /* 0x0000000b0300780c */ /* 0x000fc40000f21070 */
[----:B------:R-:W-:Y:S01]  /*7f20*/  PRMT R13, RZ, 0x7610, R13 ;  /* 0x00007610ff0d7816 */ /* 0x000fe2000000000d */
[----:B------:R-:W0:Y:S01]  /*7f30*/  @P3 S2R R5, SR_CgaCtaId ;  /* 0x0000000000053919 */ /* 0x000e220000008800 */
[----:B------:R-:W-:-:S04]  /*7f40*/  @P3 MOV R4, 0x400 ;  /* 0x0000040000043802 */ /* 0x000fc80000000f00 */
[----:B0-----:R-:W-:Y:S01]  /*7f50*/  @P3 LEA R6, R5, R4, 0x18 ;  /* 0x0000000405063211 */ /* 0x001fe200078ec0ff */
[----:B------:R-:W-:-:S03]  /*7f60*/  IMAD.WIDE.U32 R4, R12, -0x45d1745d, RZ ;  /* 0xba2e8ba30c047825 */ /* 0x000fc600078e00ff */
[----:B------:R0:W-:Y:S01]  /*7f70*/  @P3 SYNCS.ARRIVE.TRANS64.A1T0 RZ, [R6+URZ+0xc8], RZ ;  /* 0x0000c8ff06ff39a7 */ /* 0x0001e2000810003f */
[----:B------:R-:W-:Y:S02]  /*7f80*/  ISETP.GE.U32.AND P3, PT, R3, 0xb, PT ;  /* 0x0000000b0300780c */ /* 0x000fe40003f66070 */
[----:B------:R-:W-:Y:S02]  /*7f90*/  SHF.R.U32.HI R7, RZ, 0x3, R5 ;  /* 0x00000003ff077819 */ /* 0x000fe40000011605 */
[----:B------:R-:W-:Y:S02]  /*7fa0*/  SEL R5, RZ, 0x1, !P1 ;  /* 0x00000001ff057807 */ /* 0x000fe40004800000 */
[----:B------:R-:W-:Y:S01]  /*7fb0*/  ISETP.GE.U32.AND P1, PT, R16, UR8, PT ;  /* 0x0000000810007c0c */ /* 0x000fe2000bf26070 */
[----:B------:R-:W-:Y:S01]  /*7fc0*/  IMAD R12, R7, -0xb, R12 ;  /* 0xfffffff5070c7824 */ /* 0x000fe200078e020c */
[----:B------:R-:W-:Y:S02]  /*7fd0*/  LOP3.LUT R0, R0, R5, RZ, 0x3c, !PT ;  /* 0x0000000500007212 */ /* 0x000fe400078e3cff */
[----:B------:R-:W-:-:S02]  /*7fe0*/  ISETP.GE.U32.AND.EX P1, PT, R17, UR9, PT, P1 ;  /* 0x0000000911007c0c */ /* 0x000fc4000bf26110 */
[----:B------:R-:W-:Y:S02]  /*7ff0*/  PRMT R4, RZ, 0x7610, R4 ;  /* 0x00007610ff047816 */ /* 0x000fe40000000004 */
[----:B------:R-:W-:-:S09]  /*8000*/  @P3 LOP3.LUT R0, R0, 0x1, R7, 0x78, !PT ;  /* 0x0000000100003812 */ /* 0x000fd200078e7807 */
[----:B0-----:R-:W-:Y:S05]  /*8010*/  @P1 BRA `(.L_x_170) ;  /* 0x00000004004c1947 */ /* 0x001fea0003800000 */
[----:B------:R-:W-:Y:S01]  /*8020*/  ULDC.64 UR8, c[0x0][0x628] ;  /* 0x00018a0000087ab9 */ /* 0x000fe20000000a00 */
[----:B------:R-:W0:Y:S01]  /*8030*/  S2R R15, SR_CTAID.X ;  /* 0x00000000000f7919 */ /* 0x000e220000002500 */
[----:B------:R-:W-:Y:S01]  /*8040*/  ISETP.NE.U32.AND P1, PT, RZ, UR8, PT ;  /* 0x00000008ff007c0c */ /* 0x000fe2000bf25070 */
[----:B------:R-:W-:Y:S01]  /*8050*/  ULDC UR10, c[0x0][0x630] ;  /* 0x00018c00000a7ab9 */ /* 0x000fe20000000800 */
[----:B------:R-:W-:Y:S01]  /*8060*/  IMAD.MOV.U32 R4, RZ, RZ, R16 ;  /* 0x000000ffff047224 */ /* 0x000fe200078e0010 */
[----:B------:R-:W1:Y:S01]  /*8070*/  S2R R14, SR_CTAID.Y ;  /* 0x00000000000e7919 */ /* 0x000e620000002600 */
[----:B------:R-:W-:Y:S01]  /*8080*/  ISETP.NE.AND.EX P1, PT, RZ, UR9, PT, P1 ;  /* 0x00000009ff007c0c */ /* 0x000fe2000bf25310 */
[----:B------:R-:W-:-:S12]  /*8090*/  IMAD.MOV.U32 R5, RZ, RZ, R17 ;  /* 0x000000ffff057224 */ /* 0x000fd800078e0011 */
[----:B------:R-:W-:Y:S05]  /*80a0*/  @!P1 BRA `(.L_x_171) ;  /* 0x0000000000289947 */ /* 0x000fea0003800000 */
[----:B------:R-:W-:Y:S02]  /*80b0*/  ULDC UR7, c[0x0][0x634] ;  /* 0x00018d0000077ab9 */ /* 0x000fe40000000800 */
[----:B------:R-:W-:-:S05]  /*80c0*/  IADD3 R9, P1, R16, UR7, RZ ;  /* 0x0000000710097c10 */ /* 0x000fca000ff3e0ff */
[----:B------:R-:W-:-:S04]  /*80d0*/  IMAD.X R19, RZ, RZ, R17, P1 ;  /* 0x000000ffff137224 */ /* 0x000fc800008e0611 */
[----:B------:R-:W-:-:S04]  /*80e0*/  IMAD.WIDE.U32 R6, R19, UR8, RZ ;  /* 0x0000000813067c25 */ /* 0x000fc8000f8e00ff */
[----:B------:R-:W-:-:S04]  /*80f0*/  IMAD.WIDE.U32 R6, P1, R9, UR9, R6 ;  /* 0x0000000909067c25 */ /* 0x000fc8000f820006 */
[----:B------:R-:W-:-:S04]  /*8100*/  IMAD.WIDE.U32 R8, R9, UR8, RZ ;  /* 0x0000000809087c25 */ /* 0x000fc8000f8e00ff */
[----:B------:R-:W-:Y:S01]  /*8110*/  IMAD.X R5, RZ, RZ, RZ, P1 ;  /* 0x000000ffff057224 */ /* 0x000fe200008e06ff */
[----:B------:R-:W-:Y:S01]  /*8120*/  IADD3 RZ, P1, R9, R6, RZ ;  /* 0x0000000609ff7210 */ /* 0x000fe20007f3e0ff */
[----:B------:R-:W-:-:S04]  /*8130*/  IMAD.MOV.U32 R4, RZ, RZ, R7 ;  /* 0x000000ffff047224 */ /* 0x000fc800078e0007 */
[----:B------:R-:W-:-:S08]  /*8140*/  IMAD.WIDE.U32.X R4, R19, UR9, R4, P1 ;  /* 0x0000000913047c25 */ /* 0x000fd000088e0404 */
.L_x_171:
[--C-:B------:R-:W-:Y:S01]  /*8150*/  SHF.R.U64 R8, R4, UR10, R5.reuse ;  /* 0x0000000a04087c19 */ /* 0x100fe20008001205 */
[----:B------:R-:W-:Y:S01]  /*8160*/  ULDC.64 UR8, c[0x0][0x620] ;  /* 0x0001880000087ab9 */ /* 0x000fe20000000a00 */
[----:B------:R-:W-:Y:S01]  /*8170*/  SHF.R.U32.HI R4, RZ, UR10, R5 ;  /* 0x0000000aff047c19 */ /* 0x000fe20008011605 */
[----:B------:R-:W-:Y:S01]  /*8180*/  ULDC UR7, c[0x0][0x150] ;  /* 0x0000540000077ab9 */ /* 0x000fe20000000800 */
[----:B------:R-:W-:Y:S01]  /*8190*/  IADD3 R7, P1, RZ, -R8, RZ ;  /* 0x80000008ff077210 */ /* 0x000fe20007f3e0ff */
[----:B------:R-:W2:Y:S01]  /*81a0*/  LDC R24, c[0x0][0x144] ;  /* 0x00005100ff187b82 */ /* 0x000ea20000000800 */
[----:B0-----:R-:W-:Y:S01]  /*81b0*/  I2FP.F32.U32 R9, R15 ;  /* 0x0000000f00097245 */ /* 0x001fe20000201000 */
[----:B------:R-:W-:Y:S02]  /*81c0*/  ULDC.64 UR10, c[0x0][0x640] ;  /* 0x00019000000a7ab9 */ /* 0x000fe40000000a00 */
[----:B------:R-:W-:Y:S01]  /*81d0*/  IMAD.X R4, RZ, RZ, ~R4, P1 ;  /* 0x000000ffff047224 */ /* 0x000fe200008e0e04 */
[----:B------:R-:W-:-:S03]  /*81e0*/  ISETP.NE.U32.AND P1, PT, RZ, UR10, PT ;  /* 0x0000000aff007c0c */ /* 0x000fc6000bf25070 */
[----:B------:R-:W-:Y:S01]  /*81f0*/  IMAD R6, R4, UR8, RZ ;  /* 0x0000000804067c24 */ /* 0x000fe2000f8e02ff */
[----:B------:R-:W0:Y:S01]  /*8200*/  LDC R21, c[0x0][0x148] ;  /* 0x00005200ff157b82 */ /* 0x000e220000000800 */
[C---:B------:R-:W-:Y:S01]  /*8210*/  IMAD.WIDE.U32 R4, R7.reuse, UR8, R16 ;  /* 0x0000000807047c25 */ /* 0x040fe2000f8e0010 */
[----:B------:R-:W-:Y:S01]  /*8220*/  ULDC UR8, c[0x0][0x154] ;  /* 0x0000550000087ab9 */ /* 0x000fe20000000800 */
[----:B------:R-:W-:Y:S02]  /*8230*/  ISETP.NE.AND.EX P1, PT, RZ, UR11, PT, P1 ;  /* 0x0000000bff007c0c */ /* 0x000fe4000bf25310 */
[----:B------:R-:W-:Y:S02]  /*8240*/  IMAD R7, R7, UR9, R6 ;  /* 0x0000000907077c24 */ /* 0x000fe4000f8e0206 */
[----:B------:R-:W-:Y:S01]  /*8250*/  FMUL R6, R9, UR7 ;  /* 0x0000000709067c20 */ /* 0x000fe20008400000 */
[----:B------:R-:W-:Y:S01]  /*8260*/  ULDC UR7, c[0x0][0x618] ;  /* 0x0001860000077ab9 */ /* 0x000fe20000000800 */
[----:B------:R-:W-:Y:S01]  /*8270*/  ULDC UR9, c[0x0][0x608] ;  /* 0x0001820000097ab9 */ /* 0x000fe20000000800 */
[----:B------:R-:W-:-:S03]  /*8280*/  IMAD.IADD R5, R5, 0x1, R7 ;  /* 0x0000000105057824 */ /* 0x000fc600078e0207 */
[----:B------:R-:W3:Y:S02]  /*8290*/  F2I.U32.TRUNC.NTZ R6, R6 ;  /* 0x0000000600067305 */ /* 0x000ee4000020f000 */
[----:B------:R-:W-:Y:S02]  /*82a0*/  SHF.R.U64 R9, R4, UR7, R5 ;  /* 0x0000000704097c19 */ /* 0x000fe40008001205 */
[----:B-1----:R-:W-:-:S05]  /*82b0*/  I2FP.F32.U32 R4, R14 ;  /* 0x0000000e00047245 */ /* 0x002fca0000201000 */
[----:B------:R-:W-:Y:S01]  /*82c0*/  FMUL R22, R4, UR8 ;  /* 0x0000000804167c20 */ /* 0x000fe20008400000 */
[----:B------:R-:W-:Y:S01]  /*82d0*/  SHF.R.U32.HI R4, RZ, UR7, R5 ;  /* 0x00000007ff047c19 */ /* 0x000fe20008011605 */
[----:B------:R-:W-:-:S03]  /*82e0*/  ULDC UR7, c[0x0][0x658] ;  /* 0x0001960000077ab9 */ /* 0x000fc60000000800 */
[--C-:B------:R-:W-:Y:S01]  /*82f0*/  SHF.R.U64 R20, R9, UR9, R4.reuse ;  /* 0x0000000909147c19 */ /* 0x100fe20008001204 */
[----:B------:R-:W1:Y:S01]  /*8300*/  F2I.U32.TRUNC.NTZ R22, R22 ;  /* 0x0000001600167305 */ /* 0x000e62000020f000 */
[----:B------:R-:W-:Y:S01]  /*8310*/  SHF.R.U32.HI R5, RZ, UR9, R4 ;  /* 0x00000009ff057c19 */ /* 0x000fe20008011604 */
[----:B---3--:R-:W-:-:S03]  /*8320*/  IMAD.MOV R6, RZ, RZ, -R6 ;  /* 0x000000ffff067224 */ /* 0x008fc600078e0a06 */
[----:B------:R-:W-:Y:S01]  /*8330*/  SHF.R.U64 R19, R20, UR7, R5 ;  /* 0x0000000714137c19 */ /* 0x000fe20008001205 */
[----:B--2---:R-:W-:Y:S01]  /*8340*/  IMAD R15, R24, R6, R15 ;  /* 0x00000006180f7224 */ /* 0x004fe200078e020f */
[----:B------:R-:W-:-:S03]  /*8350*/  SHF.R.U32.HI R23, RZ, UR7, R5 ;  /* 0x00000007ff177c19 */ /* 0x000fc60008011605 */
[----:B------:R-:W-:Y:S02]  /*8360*/  IMAD.MOV.U32 R4, RZ, RZ, R19 ;  /* 0x000000ffff047224 */ /* 0x000fe400078e0013 */
[----:B------:R-:W-:Y:S01]  /*8370*/  IMAD.MOV.U32 R5, RZ, RZ, R23 ;  /* 0x000000ffff057224 */ /* 0x000fe200078e0017 */
[----:B-1----:R-:W-:Y:S06]  /*8380*/  @!P1 BRA `(.L_x_172) ;  /* 0x0000000000289947 */ /* 0x002fec0003800000 */
[----:B------:R-:W-:Y:S02]  /*8390*/  ULDC UR7, c[0x0][0x64c] ;  /* 0x0001930000077ab9 */ /* 0x000fe40000000800 */
[----:B------:R-:W-:-:S05]  /*83a0*/  IADD3 R5, P1, R19, UR7, RZ ;  /* 0x0000000713057c10 */ /* 0x000fca000ff3e0ff */
[----:B------:R-:W-:-:S04]  /*83b0*/  IMAD.X R23, RZ, RZ, R23, P1 ;  /* 0x000000ffff177224 */ /* 0x000fc800008e0617 */
[----:B------:R-:W-:-:S04]  /*83c0*/  IMAD.WIDE.U32 R6, R23, UR10, RZ ;  /* 0x0000000a17067c25 */ /* 0x000fc8000f8e00ff */
[----:B------:R-:W-:-:S04]  /*83d0*/  IMAD.WIDE.U32 R6, P1, R5, UR11, R6 ;  /* 0x0000000b05067c25 */ /* 0x000fc8000f820006 */
[----:B------:R-:W-:-:S04]  /*83e0*/  IMAD.WIDE.U32 R4, R5, UR10, RZ ;  /* 0x0000000a05047c25 */ /* 0x000fc8000f8e00ff */
[----:B------:R-:W-:Y:S01]  /*83f0*/  IMAD.MOV.U32 R4, RZ, RZ, R7 ;  /* 0x000000ffff047224 */ /* 0x000fe200078e0007 */
[----:B------:R-:W-:Y:S01]  /*8400*/  IADD3 RZ, P3, R5, R6, RZ ;  /* 0x0000000605ff7210 */ /* 0x000fe20007f7e0ff */
[----:B------:R-:W-:-:S04]  /*8410*/  IMAD.X R5, RZ, RZ, RZ, P1 ;  /* 0x000000ffff057224 */ /* 0x000fc800008e06ff */
[----:B------:R-:W-:-:S08]  /*8420*/  IMAD.WIDE.U32.X R4, R23, UR11, R4, P3 ;  /* 0x0000000b17047c25 */ /* 0x000fd000098e0404 */
.L_x_172:
[----:B------:R-:W-:Y:S01]  /*8430*/  ISETP.NE.AND P1, PT, R2, 0x1, PT ;  /* 0x000000010200780c */ /* 0x000fe20003f25270 */
[----:B------:R-:W-:Y:S01]  /*8440*/  ULDC UR7, c[0x0][0x648] ;  /* 0x0001920000077ab9 */ /* 0x000fe20000000800 */
[----:B------:R-:W-:Y:S01]  /*8450*/  LOP3.LUT R20, R20, UR6, RZ, 0xc0, !PT ;  /* 0x0000000614147c12 */ /* 0x000fe2000f8ec0ff */
[----:B------:R-:W-:Y:S01]  /*8460*/  IMAD.MOV R22, RZ, RZ, -R22 ;  /* 0x000000ffff167224 */ /* 0x000fe200078e0a16 */
[----:B------:R-:W-:Y:S01]  /*8470*/  SHF.R.U64 R5, R4, UR7, R5 ;  /* 0x0000000704057c19 */ /* 0x000fe20008001205 */
[----:B------:R-:W-:Y:S01]  /*8480*/  ULDC UR7, c[0x0][0x638] ;  /* 0x00018e0000077ab9 */ /* 0x000fe20000000800 */
[----:B------:R-:W-:Y:S01]  /*8490*/  LOP3.LUT R6, R9, UR4, RZ, 0xc0, !PT ;  /* 0x0000000409067c12 */ /* 0x000fe2000f8ec0ff */
[----:B------:R-:W-:Y:S02]  /*84a0*/  ULDC UR8, c[0x0][0x610] ;  /* 0x0001840000087ab9 */ /* 0x000fe40000000800 */
[----:B------:R-:W-:Y:S02]  /*84b0*/  IMAD.MOV R4, RZ, RZ, -R5 ;  /* 0x000000ffff047224 */ /* 0x000fe400078e0a05 */
[----:B------:R-:W-:-:S02]  /*84c0*/  IMAD R20, R5, UR5, R20 ;  /* 0x0000000505147c24 */ /* 0x000fc4000f8e0214 */
[----:B0-----:R-:W-:Y:S02]  /*84d0*/  @P1 IMAD R15, R21, R22, R14 ;  /* 0x00000016150f1224 */ /* 0x001fe400078e020e */
[----:B------:R-:W-:Y:S01]  /*84e0*/  IMAD R19, R4, UR7, R19 ;  /* 0x0000000704137c24 */ /* 0x000fe2000f8e0213 */
[----:B------:R-:W-:Y:S01]  /*84f0*/  ULDC UR7, c[0x0][0x600] ;  /* 0x0001800000077ab9 */ /* 0x000fe20000000800 */
[----:B------:R-:W-:Y:S02]  /*8500*/  IMAD R15, R20, UR8, R15 ;  /* 0x00000008140f7c24 */ /* 0x000fe4000f8e020f */
[----:B------:R-:W-:Y:S02]  /*8510*/  IMAD R6, R19, UR7, R6 ;  /* 0x0000000713067c24 */ /* 0x000fe4000f8e0206 */
[----:B------:R-:W-:-:S03]  /*8520*/  IMAD.MOV.U32 R4, RZ, RZ, 0x1 ;  /* 0x00000001ff047424 */ /* 0x000fc600078e00ff */
[----:B------:R-:W-:Y:S02]  /*8530*/  SEL R20, R6, R15, !P1 ;  /* 0x0000000f06147207 */ /* 0x000fe40004800000 */
[----:B------:R-:W-:-:S07]  /*8540*/  SEL R19, R15, R6, !P1 ;  /* 0x000000060f137207 */ /* 0x000fce0004800000 */
.L_x_170:
[----:B------:R-:W-:Y:S05]  /*8550*/  BSYNC B1 ;  /* 0x0000000000017941 */ /* 0x000fea0003800000 */
.L_x_169:
[----:B------:R-:W-:-:S13]  /*8560*/  LOP3.LUT P1, RZ, R4, 0xff, RZ, 0xc0, !PT ;  /* 0x000000ff04ff7812 */ /* 0x000fda000782c0ff */
[----:B------:R-:W-:Y:S05]  /*8570*/  @P1 BRA `(.L_x_173) ;  /* 0xfffffff000f41947 */ /* 0x000fea000383ffff */
[----:B------:R-:W-:Y:S05]  /*8580*/  BSYNC B0 ;  /* 0x0000000000007941 */ /* 0x000fea0003800000 */
.L_x_161:
[----:B------:R-:W-:-:S03]  /*8590*/  UMOV UR7, 0xffffffff ;  /* 0xffffffff00077882 */ /* 0x000fc60000000000 */
[----:B------:R-:W-:Y:S05]  /*85a0*/  BRA.DIV UR7, `(.L_x_174) ;  /* 0x0000000a07147947 */ /* 0x000fea000b800000 */
[----:B------:R-:W-:-:S13]  /*85b0*/  ELECT P6, URZ, PT ;  /* 0x00000000003f782f */ /* 0x000fda00038c0000 */
.L_x_195:
[----:B------:R-:W-:Y:S04]  /*85c0*/  BSSY B0, `(.L_x_175) ;  /* 0x000006a000007945 */ /* 0x000fe80003800000 */
[----:B------:R-:W-:Y:S05]  /*85d0*/  @!P6 BRA `(.L_x_176) ;  /* 0x0000000400a0e947 */ /* 0x000fea0003800000 */
[----:B------:R-:W-:-:S04]  /*85e0*/  LOP3.LUT R18, R18, 0x2, RZ, 0xfc, !PT ;  /* 0x0000000212127812 */ /* 0x000fc800078efcff */
[----:B------:R-:W-:-:S13]  /*85f0*/  ISETP.NE.AND P0, PT, R18, 0x3, PT ;  /* 0x000000031200780c */ /* 0x000fda0003f05270 */
[----:B------:R-:W-:Y:S05]  /*8600*/  @!P0 BRA `(.L_x_177) ;  /* 0x0000000000048947 */ /* 0x000fea0003800000 */
[----:B------:R-:W-:Y:S01]  /*8610*/  BPT.TRAP 0x1 ;  /* 0x000000040000795c */ /* 0x000fe20000300000 */
.L_x_177:
[----:B------:R-:W0:Y:S01]  /*8620*/  S2R R3, SR_CgaCtaId ;  /* 0x0000000000037919 */ /* 0x000e220000008800 */
[----:B------:R-:W-:-:S04]  /*8630*/  MOV R2, 0x400 ;  /* 0x0000040000027802 */ /* 0x000fc80000000f00 */
[----:B0-----:R-:W-:Y:S02]  /*8640*/  LEA R3, R3, R2, 0x18 ;  /* 0x0000000203037211 */ /* 0x001fe400078ec0ff */
[----:B------:R-:W-:-:S03]  /*8650*/  SHF.L.U32 R2, R0, 0x1f, RZ ;  /* 0x0000001f00027819 */ /* 0x000fc600000006ff */
[----:B------:R-:W-:-:S04]  /*8660*/  VIADD R3, R3, 0x58 ;  /* 0x0000005803037836 */ /* 0x000fc80000000000 */
[C---:B------:R-:W-:Y:S02]  /*8670*/  IMAD R7, R12.reuse, 0x8, R3 ;  /* 0x000000080c077824 */ /* 0x040fe400078e0203 */
[----:B------:R-:W-:Y:S02]  /*8680*/  VIADD R12, R12, 0x1 ;  /* 0x000000010c0c7836 */ /* 0x000fe40000000000 */
[----:B------:R-:W0:Y:S03]  /*8690*/  SYNCS.PHASECHK.TRANS64.TRYWAIT P0, [R7+URZ], R2 ;  /* 0x00000002070075a7 */ /* 0x000e26000800017f */
[----:B------:R-:W-:-:S04]  /*86a0*/  ISETP.NE.AND P1, PT, R12, 0xb, PT ;  /* 0x0000000b0c00780c */ /* 0x000fc80003f25270 */
[----:B------:R-:W-:Y:S02]  /*86b0*/  SEL R5, RZ, 0x1, P1 ;  /* 0x00000001ff057807 */ /* 0x000fe40000800000 */
[----:B------:R-:W-:Y:S02]  /*86c0*/  SEL R12, R12, RZ, P1 ;  /* 0x000000ff0c0c7207 */ /* 0x000fe40000800000 */
[----:B------:R-:W-:-:S03]  /*86d0*/  LOP3.LUT R5, R0, R5, RZ, 0x3c, !PT ;  /* 0x0000000500057212 */ /* 0x000fc600078e3cff */
[----:B------:R-:W-:Y:S01]  /*86e0*/  IMAD R9, R12, 0x8, R3 ;  /* 0x000000080c097824 */ /* 0x000fe200078e0203 */
[----:B------:R-:W-:Y:S01]  /*86f0*/  SHF.L.U32 R4, R5, 0x1f, RZ ;  /* 0x0000001f05047819 */ /* 0x000fe200000006ff */
[----:B0-----:R-:W-:Y:S06]  /*8700*/  @!P0 BRA `(.L_x_178) ;  /* 0x0000000400dc8947 */ /* 0x001fec0003800000 */
.L_x_196:
[----:B------:R-:W1:Y:S01]  /*8710*/  SYNCS.PHASECHK.TRANS64.TRYWAIT P0, [R9+URZ], R4 ;  /* 0x00000004090075a7 */ /* 0x000e62000800017f */
[----:B------:R-:W-:-:S05]  /*8720*/  VIADD R0, R12, 0x1 ;  /* 0x000000010c007836 */ /* 0x000fca0000000000 */
[----:B------:R-:W-:-:S04]  /*8730*/  ISETP.NE.AND P1, PT, R0, 0xb, PT ;  /* 0x0000000b0000780c */ /* 0x000fc80003f25270 */
[----:B0-----:R-:W-:Y:S02]  /*8740*/  SEL R2, RZ, 0x1, P1 ;  /* 0x00000001ff027807 */ /* 0x001fe40000800000 */
[----:B------:R-:W-:Y:S02]  /*8750*/  SEL R0, R0, RZ, P1 ;  /* 0x000000ff00007207 */ /* 0x000fe40000800000 */
[----:B------:R-:W-:-:S03]  /*8760*/  LOP3.LUT R7, R5, R2, RZ, 0x3c, !PT ;  /* 0x0000000205077212 */ /* 0x000fc600078e3cff */
[----:B------:R-:W-:Y:S01]  /*8770*/  IMAD R6, R0, 0x8, R3 ;  /* 0x0000000800067824 */ /* 0x000fe200078e0203 */
[----:B------:R-:W-:Y:S01]  /*8780*/  SHF.L.U32 R5, R7, 0x1f, RZ ;  /* 0x0000001f07057819 */ /* 0x000fe200000006ff */
[----:B-1----:R-:W-:Y:S06]  /*8790*/  @!P0 BRA `(.L_x_179) ;  /* 0x0000000400cc8947 */ /* 0x002fec0003800000 */
.L_x_197:
[----:B------:R-:W1:Y:S01]  /*87a0*/  SYNCS.PHASECHK.TRANS64.TRYWAIT P0, [R6+URZ], R5 ;  /* 0x00000005060075a7 */ /* 0x000e62000800017f */
[----:B------:R-:W-:-:S05]  /*87b0*/  VIADD R0, R0, 0x1 ;  /* 0x0000000100007836 */ /* 0x000fca0000000000 */
[----:B------:R-:W-:-:S04]  /*87c0*/  ISETP.NE.AND P1, PT, R0, 0xb, PT ;  /* 0x0000000b0000780c */ /* 0x000fc80003f25270 */
[----:B------:R-:W-:Y:S02]  /*87d0*/  SEL R2, RZ, 0x1, P1 ;  /* 0x00000001ff027807 */ /* 0x000fe40000800000 */
[----:B------:R-:W-:Y:S02]  /*87e0*/  SEL R0, R0, RZ, P1 ;  /* 0x000000ff00007207 */ /* 0x000fe40000800000 */
[----:B------:R-:W-:-:S03]  /*87f0*/  LOP3.LUT R7, R7, R2, RZ, 0x3c, !PT ;  /* 0x0000000207077212 */ /* 0x000fc600078e3cff */
[----:B0-----:R-:W-:Y:S01]  /*8800*/  IMAD R9, R0, 0x8, R3 ;  /* 0x0000000800097824 */ /* 0x001fe200078e0203 */
[----:B------:R-:W-:Y:S01]  /*8810*/  SHF.L.U32 R4, R7, 0x1f, RZ ;  /* 0x0000001f07047819 */ /* 0x000fe200000006ff */
[----:B-1----:R-:W-:Y:S06]  /*8820*/  @!P0 BRA `(.L_x_180) ;  /* 0x0000000400bc8947 */ /* 0x002fec0003800000 */
.L_x_198:
        /* <DEDUP_REMOVED lines=9> */
.L_x_199:
        /* <DEDUP_REMOVED lines=9> */
.L_x_200:
        /* <DEDUP_REMOVED lines=9> */
.L_x_201:
        /* <DEDUP_REMOVED lines=9> */
.L_x_202:
        /* <DEDUP_REMOVED lines=9> */
.L_x_203:
        /* <DEDUP_REMOVED lines=9> */
.L_x_204:
[----:B------:R-:W1:Y:S01]  /*8b90*/  SYNCS.PHASECHK.TRANS64.TRYWAIT P0, [R9+URZ], R4 ;  /* 0x00000004090075a7 */ /* 0x000e62000800017f */
[----:B------:R-:W-:-:S05]  /*8ba0*/  VIADD R0, R0, 0x1 ;  /* 0x0000000100007836 */ /* 0x000fca0000000000 */
[----:B------:R-:W-:-:S04]  /*8bb0*/  ISETP.NE.AND P1, PT, R0, 0xb, PT ;  /* 0x0000000b0000780c */ /* 0x000fc80003f25270 */
[----:B------:R-:W-:Y:S02]  /*8bc0*/  SEL R2, RZ, 0x1, P1 ;  /* 0x00000001ff027807 */ /* 0x000fe40000800000 */
[----:B------:R-:W-:Y:S02]  /*8bd0*/  SEL R0, R0, RZ, P1 ;  /* 0x000000ff00007207 */ /* 0x000fe40000800000 */
[----:B------:R-:W-:Y:S01]  /*8be0*/  LOP3.LUT R2, R7, R2, RZ, 0x3c, !PT ;  /* 0x0000000207027212 */ /* 0x000fe200078e3cff */
[----:B-1----:R-:W-:Y:S06]  /*8bf0*/  @!P0 BRA `(.L_x_187) ;  /* 0x0000000400548947 */ /* 0x002fec0003800000 */
.L_x_205:
[----:B------:R-:W-:Y:S01]  /*8c00*/  IMAD R3, R0, 0x8, R3 ;  /* 0x0000000800037824 */ /* 0x000fe200078e0203 */
[----:B------:R-:W-:-:S07]  /*8c10*/  SHF.L.U32 R0, R2, 0x1f, RZ ;  /* 0x0000001f02007819 */ /* 0x000fce00000006ff */
.L_x_188:
[----:B--2---:R2:W3:Y:S02]  /*8c20*/  SYNCS.PHASECHK.TRANS64.TRYWAIT P0, [R3+URZ], R0 ;  /* 0x00000000030075a7 */ /* 0x0044e4000800017f */
[----:B---3--:R-:W-:Y:S05]  /*8c30*/  @!P0 NANOSLEEP.SYNCS 0x989680 ;  /* 0x009896800000895d */ /* 0x008fea0003900000 */
[----:B------:R-:W3:Y:S02]  /*8c40*/  @!P0 SYNCS.PHASECHK.TRANS64 P0, [R3+URZ], R0 ;  /* 0x00000000030085a7 */ /* 0x000ee4000800007f */
[----:B---3--:R-:W-:Y:S05]  /*8c50*/  @!P0 BRA `(.L_x_188) ;  /* 0xfffffffc00f08947 */ /* 0x008fea000383ffff */
.L_x_176:
[----:B------:R-:W-:Y:S05]  /*8c60*/  BSYNC B0 ;  /* 0x0000000000007941 */ /* 0x000fea0003800000 */
.L_x_175:
[----:B------:R-:W-:Y:S05]  /*8c70*/  EXIT ;  /* 0x000000000000794d */ /* 0x000fea0003800000 */
.L_x_18:
[----:B-1----:R1:W2:Y:S02]  /*8c80*/  SYNCS.PHASECHK.TRANS64.TRYWAIT P1, [R3+URZ], R0 ;  /* 0x00000000030075a7 */ /* 0x0022a4000802017f */
[----:B--2---:R-:W-:Y:S05]  /*8c90*/  @!P1 NANOSLEEP.SYNCS 0x989680 ;  /* 0x009896800000995d */ /* 0x004fea0003900000 */
[----:B------:R-:W2:Y:S02]  /*8ca0*/  @!P1 SYNCS.PHASECHK.TRANS64 P1, [R3+URZ], R0 ;  /* 0x00000000030095a7 */ /* 0x000ea4000802007f */
[----:B--2---:R-:W-:Y:S05]  /*8cb0*/  @!P1 BRA `(.L_x_18) ;  /* 0xfffffffc00f09947 */ /* 0x004fea000383ffff */
[----:B------:R-:W-:Y:S05]  /*8cc0*/  BRA `(.L_x_17) ;  /* 0xffffff8800407947 */ /* 0x000fea000383ffff */
.L_x_23:
[----:B-1----:R-:W-:-:S04]  /*8cd0*/  IMAD.U32 R4, RZ, RZ, UR4 ;  /* 0x00000004ff047e24 */ /* 0x002fc8000f8e00ff */
[----:B------:R1:W2:Y:S03]  /*8ce0*/  SYNCS.PHASECHK.TRANS64.TRYWAIT P1, [R4+URZ], R3 ;  /* 0x00000003040075a7 */ /* 0x0002a6000802017f */
[----:B--2---:R-:W-:Y:S05]  /*8cf0*/  @!P1 NANOSLEEP.SYNCS 0x989680 ;  /* 0x009896800000995d */ /* 0x004fea0003900000 */
[----:B------:R-:W2:Y:S02]  /*8d00*/  @!P1 SYNCS.PHASECHK.TRANS64 P1, [R4+URZ], R3 ;  /* 0x00000003040095a7 */ /* 0x000ea4000802007f */
[----:B--2---:R-:W-:Y:S05]  /*8d10*/  @!P1 BRA `(.L_x_23) ;  /* 0xfffffffc00ec9947 */ /* 0x004fea000383ffff */
[----:B------:R-:W-:Y:S05]  /*8d20*/  BRA `(.L_x_22) ;  /* 0xffffff8c00047947 */ /* 0x000fea000383ffff */
.L_x_162:
[----:B------:R-:W-:Y:S01]  /*8d30*/  BSSY B1, `(.L_x_189) ;  /* 0x0000006000017945 */ /* 0x000fe20003800000 */
[----:B------:R-:W-:-:S07]  /*8d40*/  IMAD.MOV.U32 R15, RZ, RZ, -0x1 ;  /* 0xffffffffff0f7424 */ /* 0x000fce00078e00ff */
[----:B------:R-:W-:Y:S05]  /*8d50*/  WARPSYNC.COLLECTIVE R15, `(.L_x_190) ;  /* 0x000000000f0c7348 */ /* 0x000fea0003c00000 */
[----:B------:R-:W-:Y:S02]  /*8d60*/  ELECT P6, UR62, PT ;  /* 0x00000000003e782f */ /* 0x000fe400038c0000 */
[----:B------:R-:W-:Y:S01]  /*8d70*/  MOV R14, UR62 ;  /* 0x0000003e000e7c02 */ /* 0x000fe20008000f00 */
[----:B------:R-:W-:Y:S10]  /*8d80*/  ENDCOLLECTIVE ;  /* 0x000000000000791b */ /* 0x000ff40003800000 */
.L_x_190:
[----:B------:R-:W-:Y:S05]  /*8d90*/  BSYNC B1 ;  /* 0x0000000000017941 */ /* 0x000fea0003800000 */
.L_x_189:
[----:B------:R-:W-:Y:S05]  /*8da0*/  BRA `(.L_x_191) ;  /* 0xffffffe800f47947 */ /* 0x000fea000383ffff */
.L_x_165:
[----:B0-----:R0:W1:Y:S02]  /*8db0*/  SYNCS.PHASECHK.TRANS64.TRYWAIT P1, [R14+URZ+0x58], R7 ;  /* 0x000058070e0075a7 */ /* 0x001064000802017f */
[----:B-1----:R-:W-:Y:S05]  /*8dc0*/  @!P1 NANOSLEEP.SYNCS 0x989680 ;  /* 0x009896800000995d */ /* 0x002fea0003900000 */
[----:B------:R-:W1:Y:S02]  /*8dd0*/  @!P1 SYNCS.PHASECHK.TRANS64 P1, [R14+URZ+0x58], R7 ;  /* 0x000058070e0095a7 */ /* 0x000e64000802007f */
[----:B-1----:R-:W-:Y:S05]  /*8de0*/  @!P1 BRA `(.L_x_165) ;  /* 0xfffffffc00f09947 */ /* 0x002fea000383ffff */
[----:B------:R-:W-:Y:S05]  /*8df0*/  BRA `(.L_x_192) ;  /* 0xffffffec00387947 */ /* 0x000fea000383ffff */
.L_x_174:
[----:B------:R-:W-:Y:S01]  /*8e00*/  BSSY B0, `(.L_x_193) ;  /* 0x0000006000007945 */ /* 0x000fe20003800000 */
[----:B------:R-:W-:-:S07]  /*8e10*/  IMAD.MOV.U32 R15, RZ, RZ, -0x1 ;  /* 0xffffffffff0f7424 */ /* 0x000fce00078e00ff */
[----:B------:R-:W-:Y:S05]  /*8e20*/  WARPSYNC.COLLECTIVE R15, `(.L_x_194) ;  /* 0x000000000f0c7348 */ /* 0x000fea0003c00000 */
[----:B------:R-:W-:Y:S02]  /*8e30*/  ELECT P6, UR62, PT ;  /* 0x00000000003e782f */ /* 0x000fe400038c0000 */
[----:B------:R-:W-:Y:S01]  /*8e40*/  MOV R14, UR62 ;  /* 0x0000003e000e7c02 */ /* 0x000fe20008000f00 */
[----:B------:R-:W-:Y:S10]  /*8e50*/  ENDCOLLECTIVE ;  /* 0x000000000000791b */ /* 0x000ff40003800000 */
.L_x_194:
[----:B------:R-:W-:Y:S05]  /*8e60*/  BSYNC B0 ;  /* 0x0000000000007941 */ /* 0x000fea0003800000 */
.L_x_193:
[----:B------:R-:W-:Y:S05]  /*8e70*/  BRA `(.L_x_195) ;  /* 0xfffffff400d07947 */ /* 0x000fea000383ffff */
.L_x_178:
[----:B0-----:R0:W1:Y:S02]  /*8e80*/  SYNCS.PHASECHK.TRANS64.TRYWAIT P0, [R7+URZ], R2 ;  /* 0x00000002070075a7 */ /* 0x001064000800017f */
[----:B-1----:R-:W-:Y:S05]  /*8e90*/  @!P0 NANOSLEEP.SYNCS 0x989680 ;  /* 0x009896800000895d */ /* 0x002fea0003900000 */
[----:B------:R-:W1:Y:S02]  /*8ea0*/  @!P0 SYNCS.PHASECHK.TRANS64 P0, [R7+URZ], R2 ;  /* 0x00000002070085a7 */ /* 0x000e64000800007f */
[----:B-1----:R-:W-:Y:S05]  /*8eb0*/  @!P0 BRA `(.L_x_178) ;  /* 0xfffffffc00f08947 */ /* 0x002fea000383ffff */
[----:B------:R-:W-:Y:S05]  /*8ec0*/  BRA `(.L_x_196) ;  /* 0xfffffff800107947 */ /* 0x000fea000383ffff */
.L_x_179:
[----:B0-----:R0:W1:Y:S02]  /*8ed0*/  SYNCS.PHASECHK.TRANS64.TRYWAIT P0, [R9+URZ], R4 ;  /* 0x00000004090075a7 */ /* 0x001064000800017f */
[----:B-1----:R-:W-:Y:S05]  /*8ee0*/  @!P0 NANOSLEEP.SYNCS 0x989680 ;  /* 0x009896800000895d */ /* 0x002fea0003900000 */
[----:B------:R-:W1:Y:S02]  /*8ef0*/  @!P0 SYNCS.PHASECHK.TRANS64 P0, [R9+URZ], R4 ;  /* 0x00000004090085a7 */ /* 0x000e64000800007f */
[----:B-1----:R-:W-:Y:S05]  /*8f00*/  @!P0 BRA `(.L_x_179) ;  /* 0xfffffffc00f08947 */ /* 0x002fea000383ffff */
[----:B------:R-:W-:Y:S05]  /*8f10*/  BRA `(.L_x_197) ;  /* 0xfffffff800207947 */ /* 0x000fea000383ffff */
.L_x_180:
[----:B0-----:R0:W1:Y:S02]  /*8f20*/  SYNCS.PHASECHK.TRANS64.TRYWAIT P0, [R6+URZ], R5 ;  /* 0x00000005060075a7 */ /* 0x001064000800017f */
[----:B-1----:R-:W-:Y:S05]  /*8f30*/  @!P0 NANOSLEEP.SYNCS 0x989680 ;  /* 0x009896800000895d */ /* 0x002fea0003900000 */
[----:B------:R-:W1:Y:S02]  /*8f40*/  @!P0 SYNCS.PHASECHK.TRANS64 P0, [R6+URZ], R5 ;  /* 0x00000005060085a7 */ /* 0x000e64000800007f */
[----:B-1----:R-:W-:Y:S05]  /*8f50*/  @!P0 BRA `(.L_x_180) ;  /* 0xfffffffc00f08947 */ /* 0x002fea000383ffff */
[----:B------:R-:W-:Y:S05]  /*8f60*/  BRA `(.L_x_198) ;  /* 0xfffffff800307947 */ /* 0x000fea000383ffff */
.L_x_181:
[----:B0-----:R0:W1:Y:S02]  /*8f70*/  SYNCS.PHASECHK.TRANS64.TRYWAIT P0, [R9+URZ], R4 ;  /* 0x00000004090075a7 */ /* 0x001064000800017f */
[----:B-1----:R-:W-:Y:S05]  /*8f80*/  @!P0 NANOSLEEP.SYNCS 0x989680 ;  /* 0x009896800000895d */ /* 0x002fea0003900000 */
[----:B------:R-:W1:Y:S02]  /*8f90*/  @!P0 SYNCS.PHASECHK.TRANS64 P0, [R9+URZ], R4 ;  /* 0x00000004090085a7 */ /* 0x000e64000800007f */
[----:B-1----:R-:W-:Y:S05]  /*8fa0*/  @!P0 BRA `(.L_x_181) ;  /* 0xfffffffc00f08947 */ /* 0x002fea000383ffff */
[----:B------:R-:W-:Y:S05]  /*8fb0*/  BRA `(.L_x_199) ;  /* 0xfffffff800407947 */ /* 0x000fea000383ffff */
.L_x_182:
[----:B0-----:R0:W1:Y:S02]  /*8fc0*/  SYNCS.PHASECHK.TRANS64.TRYWAIT P0, [R6+URZ], R5 ;  /* 0x00000005060075a7 */ /* 0x001064000800017f */
[----:B-1----:R-:W-:Y:S05]  /*8fd0*/  @!P0 NANOSLEEP.SYNCS 0x989680 ;  /* 0x009896800000895d */ /* 0x002fea0003900000 */
[----:B------:R-:W1:Y:S02]  /*8fe0*/  @!P0 SYNCS.PHASECHK.TRANS64 P0, [R6+URZ], R5 ;  /* 0x00000005060085a7 */ /* 0x000e64000800007f */
[----:B-1----:R-:W-:Y:S05]  /*8ff0*/  @!P0 BRA `(.L_x_182) ;  /* 0xfffffffc00f08947 */ /* 0x002fea000383ffff */
[----:B------:R-:W-:Y:S05]  /*9000*/  BRA `(.L_x_200) ;  /* 0xfffffff800507947 */ /* 0x000fea000383ffff */
.L_x_183:
[----:B0-----:R0:W1:Y:S02]  /*9010*/  SYNCS.PHASECHK.TRANS64.TRYWAIT P0, [R9+URZ], R4 ;  /* 0x00000004090075a7 */ /* 0x001064000800017f */
[----:B-1----:R-:W-:Y:S05]  /*9020*/  @!P0 NANOSLEEP.SYNCS 0x989680 ;  /* 0x009896800000895d */ /* 0x002fea0003900000 */
[----:B------:R-:W1:Y:S02]  /*9030*/  @!P0 SYNCS.PHASECHK.TRANS64 P0, [R9+URZ], R4 ;  /* 0x00000004090085a7 */ /* 0x000e64000800007f */
[----:B-1----:R-:W-:Y:S05]  /*9040*/  @!P0 BRA `(.L_x_183) ;  /* 0xfffffffc00f08947 */ /* 0x002fea000383ffff */
[----:B------:R-:W-:Y:S05]  /*9050*/  BRA `(.L_x_201) ;  /* 0xfffffff800607947 */ /* 0x000fea000383ffff */
.L_x_184:
[----:B0-----:R0:W1:Y:S02]  /*9060*/  SYNCS.PHASECHK.TRANS64.TRYWAIT P0, [R6+URZ], R5 ;  /* 0x00000005060075a7 */ /* 0x001064000800017f */
[----:B-1----:R-:W-:Y:S05]  /*9070*/  @!P0 NANOSLEEP.SYNCS 0x989680 ;  /* 0x009896800000895d */ /* 0x002fea0003900000 */
[----:B------:R-:W1:Y:S02]  /*9080*/  @!P0 SYNCS.PHASECHK.TRANS64 P0, [R6+URZ], R5 ;  /* 0x00000005060085a7 */ /* 0x000e64000800007f */
[----:B-1----:R-:W-:Y:S05]  /*9090*/  @!P0 BRA `(.L_x_184) ;  /* 0xfffffffc00f08947 */ /* 0x002fea000383ffff */
[----:B------:R-:W-:Y:S05]  /*90a0*/  BRA `(.L_x_202) ;  /* 0xfffffff800707947 */ /* 0x000fea000383ffff */
.L_x_185:
[----:B0-----:R0:W1:Y:S02]  /*90b0*/  SYNCS.PHASECHK.TRANS64.TRYWAIT P0, [R9+URZ], R4 ;  /* 0x00000004090075a7 */ /* 0x001064000800017f */
[----:B-1----:R-:W-:Y:S05]  /*90c0*/  @!P0 NANOSLEEP.SYNCS 0x989680 ;  /* 0x009896800000895d */ /* 0x002fea0003900000 */
[----:B------:R-:W1:Y:S02]  /*90d0*/  @!P0 SYNCS.PHASECHK.TRANS64 P0, [R9+URZ], R4 ;  /* 0x00000004090085a7 */ /* 0x000e64000800007f */
[----:B-1----:R-:W-:Y:S05]  /*90e0*/  @!P0 BRA `(.L_x_185) ;  /* 0xfffffffc00f08947 */ /* 0x002fea000383ffff */
[----:B------:R-:W-:Y:S05]  /*90f0*/  BRA `(.L_x_203) ;  /* 0xfffffff800807947 */ /* 0x000fea000383ffff */
.L_x_186:
[----:B0-----:R0:W1:Y:S02]  /*9100*/  SYNCS.PHASECHK.TRANS64.TRYWAIT P0, [R6+URZ], R5 ;  /* 0x00000005060075a7 */ /* 0x001064000800017f */
[----:B-1----:R-:W-:Y:S05]  /*9110*/  @!P0 NANOSLEEP.SYNCS 0x989680 ;  /* 0x009896800000895d */ /* 0x002fea0003900000 */
[----:B------:R-:W1:Y:S02]  /*9120*/  @!P0 SYNCS.PHASECHK.TRANS64 P0, [R6+URZ], R5 ;  /* 0x00000005060085a7 */ /* 0x000e64000800007f */
[----:B-1----:R-:W-:Y:S05]  /*9130*/  @!P0 BRA `(.L_x_186) ;  /* 0xfffffffc00f08947 */ /* 0x002fea000383ffff */
[----:B------:R-:W-:Y:S05]  /*9140*/  BRA `(.L_x_204) ;  /* 0xfffffff800907947 */ /* 0x000fea000383ffff */
.L_x_187:
[----:B-1----:R1:W2:Y:S02]  /*9150*/  SYNCS.PHASECHK.TRANS64.TRYWAIT P0, [R9+URZ], R4 ;  /* 0x00000004090075a7 */ /* 0x0022a4000800017f */
[----:B--2---:R-:W-:Y:S05]  /*9160*/  @!P0 NANOSLEEP.SYNCS 0x989680 ;  /* 0x009896800000895d */ /* 0x004fea0003900000 */
[----:B------:R-:W2:Y:S02]  /*9170*/  @!P0 SYNCS.PHASECHK.TRANS64 P0, [R9+URZ], R4 ;  /* 0x00000004090085a7 */ /* 0x000ea4000800007f */
[----:B--2---:R-:W-:Y:S05]  /*9180*/  @!P0 BRA `(.L_x_187) ;  /* 0xfffffffc00f08947 */ /* 0x004fea000383ffff */
[----:B------:R-:W-:Y:S05]  /*9190*/  BRA `(.L_x_205) ;  /* 0xfffffff800987947 */ /* 0x000fea000383ffff */
.L_x_206:
[----:B------:R-:W-:-:S00]  /*91a0*/  BRA `(.L_x_206) ;  /* 0xfffffffc00fc7947 */ /* 0x000fc0000383ffff */
[----:B------:R-:W-:-:S00]  /*91b0*/  NOP ;  /* 0x0000000000007918 */ /* 0x000fc00000000000 */
        /* <DEDUP_REMOVED lines=12> */
.L_x_207:


//--------------------- .nv.global.init           --------------------------
	.section	.nv.global.init,"aw",@progbits
.nv.global.init:
	.type		$str$22,@object
	.size		$str$22,($str$23 - $str$22)
$str$22:
        /*0000*/ 	.byte	0x6b, 0x5f, 0x74, 0x69, 0x6c, 0x65, 0x5f, 0x63, 0x6f, 0x75, 0x6e, 0x74, 0x20, 0x3e, 0x3d, 0x20
        /*0010*/ 	.byte	0x31, 0x00
	.type		$str$23,@object
	.size		$str$23,(__unnamed_1 - $str$23)
$str$23:
        /*0012*/ 	.byte	0x2f, 0x74, 0x6d, 0x70, 0x2f, 0x63, 0x75, 0x74, 0x6c, 0x61, 0x73, 0x73, 0x5f, 0x73, 0x77, 0x65
        /*0022*/ 	.byte	0x65, 0x70, 0x5f, 0x73, 0x72, 0x63, 0x2f, 0x69, 0x6e, 0x63, 0x6c, 0x75, 0x64, 0x65, 0x2f, 0x63
        /*0032*/ 	.byte	0x75, 0x74, 0x6c, 0x61, 0x73, 0x73, 0x2f, 0x67, 0x65, 0x6d, 0x6d, 0x2f, 0x63, 0x6f, 0x6c, 0x6c
        /*0042*/ 	.byte	0x65, 0x63, 0x74, 0x69, 0x76, 0x65, 0x2f, 0x73, 0x6d, 0x39, 0x30, 0x5f, 0x6d, 0x6d, 0x61, 0x5f
        /*0052*/ 	.byte	0x74, 0x6d, 0x61, 0x5f, 0x67, 0x6d, 0x6d, 0x61, 0x5f, 0x73, 0x73, 0x5f, 0x77, 0x61, 0x72, 0x70
        /*0062*/ 	.byte	0x73, 0x70, 0x65, 0x63, 0x69, 0x61, 0x6c, 0x69, 0x7a, 0x65, 0x64, 0x2e, 0x68, 0x70, 0x70, 0x00
	.type		__unnamed_1,@object
	.size		__unnamed_1,(.L_0 - __unnamed_1)
__unnamed_1:
        /*0072*/ 	.byte	0x76, 0x6f, 0x69, 0x64, 0x20, 0x63, 0x75, 0x74, 0x6c, 0x61, 0x73, 0x73, 0x3a, 0x3a, 0x67, 0x65
        /* <DEDUP_REMOVED lines=179> */
        /*0bb2*/ 	.byte	0x3a, 0x69, 0x64, 0x65, 0x6e, 0x74, 0x69, 0x74, 0x79, 0x5d, 0x00
.L_0:


//--------------------- .nv.shared._ZN7cutlass13device_kernelINS_4gemm6kernel13GemmUniversalIN4cute5tupleIJiiiiEEENS1_10collective13CollectiveMmaINS1_34MainloopSm90TmaGmmaWarpSpecializedILi11ENS5_IJNS4_1CILi1EEESB_SB_EEENS1_35KernelTmaWarpSpecializedCooperativeEEENS5_IJNSA_ILi256EEENSA_ILi64EEENSA_ILi32EEEEEENS_6half_tENS5_IJSB_llEEESJ_NS5_IJlSB_lEEENS4_8TiledMMAINS4_8MMA_AtomIJNS4_4SM904GMMA25MMA_64x64x16_F32F16F16_SSILNSP_5MajorE1ELSR_0ELNSP_7ScaleInE1ELSS_1EEEEEENS4_6LayoutINS5_IJNSA_ILi2EEESB_SB_EEENS5_IJSB_NSA_ILi0EEESY_EEEEENS5_IJNS4_10UnderscoreES11_S11_EEEEENS4_13SM90_TMA_LOADENS4_14ComposedLayoutINS4_7SwizzleILi3ELi4ELi3EEENS4_18smem_ptr_flag_bitsILi16EEENSV_INS5_IJSG_NSA_ILi8EEEEEENS5_IJSB_SG_EEEEEEEvNS4_8identityES14_NS15_INS16_ILi2ELi4ELi3EEES19_NSV_INS5_IJS1A_SH_EEENS5_IJSH_SB_EEEEEEEvS1F_EENS_8epilogue10collective6detail29Sm90TmaWarpSpecializedAdapterINS1N_15DefaultEpilogueISJ_SL_SL_NS1M_6thread17LinearCombinationISJ_Li1EffLNS1R_9ScaleType4KindE0ELNS_15FloatRoundStyleE2ESJ_EENS1_15EpilogueDefaultEEEEEvvEEEEvNT_6ParamsE --------------------------
	.section	.nv.shared._ZN7cutlass13device_kernelINS_4gemm6kernel13GemmUniversalIN4cute5tupleIJiiiiEEENS1_10collective13CollectiveMmaINS1_34MainloopSm90TmaGmmaWarpSpecializedILi11ENS5_IJNS4_1CILi1EEESB_SB_EEENS1_35KernelTmaWarpSpecializedCooperativeEEENS5_IJNSA_ILi256EEENSA_ILi64EEENSA_ILi32EEEEEENS_6half_tENS5_IJSB_llEEESJ_NS5_IJlSB_lEEENS4_8TiledMMAINS4_8MMA_AtomIJNS4_4SM904GMMA25MMA_64x64x16_F32F16F16_SSILNSP_5MajorE1ELSR_0ELNSP_7ScaleInE1ELSS_1EEEEEENS4_6LayoutINS5_IJNSA_ILi2EEESB_SB_EEENS5_IJSB_NSA_ILi0EEESY_EEEEENS5_IJNS4_10UnderscoreES11_S11_EEEEENS4_13SM90_TMA_LOADENS4_14ComposedLayoutINS4_7SwizzleILi3ELi4ELi3EEENS4_18smem_ptr_flag_bitsILi16EEENSV_INS5_IJSG_NSA_ILi8EEEEEENS5_IJSB_SG_EEEEEEEvNS4_8identityES14_NS15_INS16_ILi2ELi4ELi3EEES19_NSV_INS5_IJS1A_SH_EEENS5_IJSH_SB_EEEEEEEvS1F_EENS_8epilogue10collective6detail29Sm90TmaWarpSpecializedAdapterINS1N_15DefaultEpilogueISJ_SL_SL_NS1M_6thread17LinearCombinationISJ_Li1EffLNS1R_9ScaleType4KindE0ELNS_15FloatRoundStyleE2ESJ_EENS1_15EpilogueDefaultEEEEEvvEEEEvNT_6ParamsE,"aw",@nobits
	.sectionflags	@""
	.align	16
	.zero		1024


//--------------------- .nv.shared.reserved.0     --------------------------
	.section	.nv.shared.reserved.0,"aw",@nobits
	.weak		__nv_reservedSMEM_offset_0_alias
	.size		__nv_reservedSMEM_offset_0_alias, 0, 0
	.other		__nv_reservedSMEM_offset_0_alias,@"STO_CUDA_RESERVED_SHARED STV_DEFAULT"
__nv_reservedSMEM_offset_0_alias:
	.zero		0


//--------------------- .nv.global                --------------------------
	.section	.nv.global,"aw",@nobits
.nv.global:
	.type		_ZN40_INTERNAL_ede908ce_4_k_cu_74a7e884_245774cute1_E,@object
	.size		_ZN40_INTERNAL_ede908ce_4_k_cu_74a7e884_245774cute1_E,(_ZN40_INTERNAL_ede908ce_4_k_cu_74a7e884_245774cuda3std3__45__cpo6cbeginE - _ZN40_INTERNAL_ede908ce_4_k_cu_74a7e884_245774cute1_E)
_ZN40_INTERNAL_ede908ce_4_k_cu_74a7e884_245774cute1_E:
	.zero		1
	.type		_ZN40_INTERNAL_ede908ce_4_k_cu_74a7e884_245774cuda3std3__45__cpo6cbeginE,@object
	.size		_ZN40_INTERNAL_ede908ce_4_k_cu_74a7e884_245774cuda3std3__45__cpo6cbeginE,(_ZN40_INTERNAL_ede908ce_4_k_cu_74a7e884_245774cuda3std3__48in_placeE - _ZN40_INTERNAL_ede908ce_4_k_cu_74a7e884_245774cuda3std3__45__cpo6cbeginE)
_ZN40_INTERNAL_ede908ce_4_k_cu_74a7e884_245774cuda3std3__45__cpo6cbeginE:
	.zero		1
	.type		_ZN40_INTERNAL_ede908ce_4_k_cu_74a7e884_245774cuda3std3__48in_placeE,@object
	.size		_ZN40_INTERNAL_ede908ce_4_k_cu_74a7e884_245774cuda3std3__48in_placeE,(_ZN40_INTERNAL_ede908ce_4_k_cu_74a7e884_245774cuda3std6ranges3__45__cpo9iter_moveE - _ZN40_INTERNAL_ede908ce_4_k_cu_74a7e884_245774cuda3std3__48in_placeE)
_ZN40_INTERNAL_ede908ce_4_k_cu_74a7e884_245774cuda3std3__48in_placeE:
	.zero		1
	.type		_ZN40_INTERNAL_ede908ce_4_k_cu_74a7e884_245774cuda3std6ranges3__45__cpo9iter_moveE,@object
	.size		_ZN40_INTERNAL_ede908ce_4_k_cu_74a7e884_245774cuda3std6ranges3__45__cpo9iter_moveE,(_ZN40_INTERNAL_ede908ce_4_k_cu_74a7e884_245774cuda3std3__45__cpo5beginE - _ZN40_INTERNAL_ede908ce_4_k_cu_74a7e884_245774cuda3std6ranges3__45__cpo9iter_moveE)
_ZN40_INTERNAL_ede908ce_4_k_cu_74a7e884_245774cuda3std6ranges3__45__cpo9iter_moveE:
	.zero		1
	.type		_ZN40_INTERNAL_ede908ce_4_k_cu_74a7e884_245774cuda3std3__45__cpo5beginE,@object
	.size		_ZN40_INTERNAL_ede908ce_4_k_cu_74a7e884_245774cuda3std3__45__cpo5beginE,(_ZN40_INTERNAL_ede908ce_4_k_cu_74a7e884_245774cuda3std3__442_GLOBAL__N__ede908ce_4_k_cu_74a7e884_245776ignoreE - _ZN40_INTERNAL_ede908ce_4_k_cu_74a7e884_245774cuda3std3__45__cpo5beginE)
_ZN40_INTERNAL_ede908ce_4_k_cu_74a7e884_245774cuda3std3__45__cpo5beginE:
	.zero		1
	.type		_ZN40_INTERNAL_ede908ce_4_k_cu_74a7e884_245774cuda3std3__442_GLOBAL__N__ede908ce_4_k_cu_74a7e884_245776ignoreE,@object
	.size		_ZN40_INTERNAL_ede908ce_4_k_cu_74a7e884_245774cuda3std3__442_GLOBAL__N__ede908ce_4_k_cu_74a7e884_245776ignoreE,(_ZN40_INTERNAL_ede908ce_4_k_cu_74a7e884_245774cute7productE - _ZN40_INTERNAL_ede908ce_4_k_cu_74a7e884_245774cuda3std3__442_GLOBAL__N__ede908ce_4_k_cu_74a7e884_245776ignoreE)
_ZN40_INTERNAL_ede908ce_4_k_cu_74a7e884_245774cuda3std3__442_GLOBAL__N__ede908ce_4_k_cu_74a7e884_245776ignoreE:
	.zero		1
	.type		_ZN40_INTERNAL_ede908ce_4_k_cu_74a7e884_245774cute7productE,@object
	.size		_ZN40_INTERNAL_ede908ce_4_k_cu_74a7e884_245774cute7productE,(_ZN40_INTERNAL_ede908ce_4_k_cu_74a7e884_245774cuda3std3__45__cpo3endE - _ZN40_INTERNAL_ede908ce_4_k_cu_74a7e884_245774cute7productE)
_ZN40_INTERNAL_ede908ce_4_k_cu_74a7e884_245774cute7productE:
	.zero		1
	.type		_ZN40_INTERNAL_ede908ce_4_k_cu_74a7e884_245774cuda3std3__45__cpo3endE,@object
	.size		_ZN40_INTERNAL_ede908ce_4_k_cu_74a7e884_245774cuda3std3__45__cpo3endE,(_ZN40_INTERNAL_ede908ce_4_k_cu_74a7e884_245774cuda3std3__419piecewise_constructE - _ZN40_INTERNAL_ede908ce_4_k_cu_74a7e884_245774cuda3std3__45__cpo3endE)
_ZN40_INTERNAL_ede908ce_4_k_cu_74a7e884_245774cuda3std3__45__cpo3endE:
	.zero		1
	.type		_ZN40_INTERNAL_ede908ce_4_k_cu_74a7e884_245774cuda3std3__419piecewise_constructE,@object
	.size		_ZN40_INTERNAL_ede908ce_4_k_cu_74a7e884_245774cuda3std3__419piecewise_constructE,(_ZN40_INTERNAL_ede908ce_4_k_cu_74a7e884_245774cuda3std3__45__cpo4cendE - _ZN40_INTERNAL_ede908ce_4_k_cu_74a7e884_245774cuda3std3__419piecewise_constructE)
_ZN40_INTERNAL_ede908ce_4_k_cu_74a7e884_245774cuda3std3__419piecewise_constructE:
	.zero		1
	.type		_ZN40_INTERNAL_ede908ce_4_k_cu_74a7e884_245774cuda3std3__45__cpo4cendE,@object
	.size		_ZN40_INTERNAL_ede908ce_4_k_cu_74a7e884_245774cuda3std3__45__cpo4cendE,(_ZN40_INTERNAL_ede908ce_4_k_cu_74a7e884_245774cuda3std6ranges3__45__cpo4swapE - _ZN40_INTERNAL_ede908ce_4_k_cu_74a7e884_245774cuda3std3__45__cpo4cendE)
_ZN40_INTERNAL_ede908ce_4_k_cu_74a7e884_245774cuda3std3__45__cpo4cendE:
	.zero		1
	.type		_ZN40_INTERNAL_ede908ce_4_k_cu_74a7e884_245774cuda3std6ranges3__45__cpo4swapE,@object
	.size		_ZN40_INTERNAL_ede908ce_4_k_cu_74a7e884_245774cuda3std6ranges3__45__cpo4swapE,(.L_8 - _ZN40_INTERNAL_ede908ce_4_k_cu_74a7e884_245774cuda3std6ranges3__45__cpo4swapE)
_ZN40_INTERNAL_ede908ce_4_k_cu_74a7e884_245774cuda3std6ranges3__45__cpo4swapE:
	.zero		1
.L_8:


//--------------------- .nv.constant0._ZN7cutlass13device_kernelINS_4gemm6kernel13GemmUniversalIN4cute5tupleIJiiiiEEENS1_10collective13CollectiveMmaINS1_34MainloopSm90TmaGmmaWarpSpecializedILi11ENS5_IJNS4_1CILi1EEESB_SB_EEENS1_35KernelTmaWarpSpecializedCooperativeEEENS5_IJNSA_ILi256EEENSA_ILi64EEENSA_ILi32EEEEEENS_6half_tENS5_IJSB_llEEESJ_NS5_IJlSB_lEEENS4_8TiledMMAINS4_8MMA_AtomIJNS4_4SM904GMMA25MMA_64x64x16_F32F16F16_SSILNSP_5MajorE1ELSR_0ELNSP_7ScaleInE1ELSS_1EEEEEENS4_6LayoutINS5_IJNSA_ILi2EEESB_SB_EEENS5_IJSB_NSA_ILi0EEESY_EEEEENS5_IJNS4_10UnderscoreES11_S11_EEEEENS4_13SM90_TMA_LOADENS4_14ComposedLayoutINS4_7SwizzleILi3ELi4ELi3EEENS4_18smem_ptr_flag_bitsILi16EEENSV_INS5_IJSG_NSA_ILi8EEEEEENS5_IJSB_SG_EEEEEEEvNS4_8identityES14_NS15_INS16_ILi2ELi4ELi3EEES19_NSV_INS5_IJS1A_SH_EEENS5_IJSH_SB_EEEEEEEvS1F_EENS_8epilogue10collective6detail29Sm90TmaWarpSpecializedAdapterINS1N_15DefaultEpilogueISJ_SL_SL_NS1M_6thread17LinearCombinationISJ_Li1EffLNS1R_9ScaleType4KindE0ELNS_15FloatRoundStyleE2ESJ_EENS1_15EpilogueDefaultEEEEEvvEEEEvNT_6ParamsE --------------------------
	.section	.nv.constant0._ZN7cutlass13device_kernelINS_4gemm6kernel13GemmUniversalIN4cute5tupleIJiiiiEEENS1_10collective13CollectiveMmaINS1_34MainloopSm90TmaGmmaWarpSpecializedILi11ENS5_IJNS4_1CILi1EEESB_SB_EEENS1_35KernelTmaWarpSpecializedCooperativeEEENS5_IJNSA_ILi256EEENSA_ILi64EEENSA_ILi32EEEEEENS_6half_tENS5_IJSB_llEEESJ_NS5_IJlSB_lEEENS4_8TiledMMAINS4_8MMA_AtomIJNS4_4SM904GMMA25MMA_64x64x16_F32F16F16_SSILNSP_5MajorE1ELSR_0ELNSP_7ScaleInE1ELSS_1EEEEEENS4_6LayoutINS5_IJNSA_ILi2EEESB_SB_EEENS5_IJSB_NSA_ILi0EEESY_EEEEENS5_IJNS4_10UnderscoreES11_S11_EEEEENS4_13SM90_TMA_LOADENS4_14ComposedLayoutINS4_7SwizzleILi3ELi4ELi3EEENS4_18smem_ptr_flag_bitsILi16EEENSV_INS5_IJSG_NSA_ILi8EEEEEENS5_IJSB_SG_EEEEEEEvNS4_8identityES14_NS15_INS16_ILi2ELi4ELi3EEES19_NSV_INS5_IJS1A_SH_EEENS5_IJSH_SB_EEEEEEEvS1F_EENS_8epilogue10collective6detail29Sm90TmaWarpSpecializedAdapterINS1N_15DefaultEpilogueISJ_SL_SL_NS1M_6thread17LinearCombinationISJ_Li1EffLNS1R_9ScaleType4KindE0ELNS_15FloatRoundStyleE2ESJ_EENS1_15EpilogueDefaultEEEEEvvEEEEvNT_6ParamsE,"a",@progbits
	.sectionflags	@""
	.align	4
.nv.constant0._ZN7cutlass13device_kernelINS_4gemm6kernel13GemmUniversalIN4cute5tupleIJiiiiEEENS1_10collective13CollectiveMmaINS1_34MainloopSm90TmaGmmaWarpSpecializedILi11ENS5_IJNS4_1CILi1EEESB_SB_EEENS1_35KernelTmaWarpSpecializedCooperativeEEENS5_IJNSA_ILi256EEENSA_ILi64EEENSA_ILi32EEEEEENS_6half_tENS5_IJSB_llEEESJ_NS5_IJlSB_lEEENS4_8TiledMMAINS4_8MMA_AtomIJNS4_4SM904GMMA25MMA_64x64x16_F32F16F16_SSILNSP_5MajorE1ELSR_0ELNSP_7ScaleInE1ELSS_1EEEEEENS4_6LayoutINS5_IJNSA_ILi2EEESB_SB_EEENS5_IJSB_NSA_ILi0EEESY_EEEEENS5_IJNS4_10UnderscoreES11_S11_EEEEENS4_13SM90_TMA_LOADENS4_14ComposedLayoutINS4_7SwizzleILi3ELi4ELi3EEENS4_18smem_ptr_flag_bitsILi16EEENSV_INS5_IJSG_NSA_ILi8EEEEEENS5_IJSB_SG_EEEEEEEvNS4_8identityES14_NS15_INS16_ILi2ELi4ELi3EEES19_NSV_INS5_IJS1A_SH_EEENS5_IJSH_SB_EEEEEEEvS1F_EENS_8epilogue10collective6detail29Sm90TmaWarpSpecializedAdapterINS1N_15DefaultEpilogueISJ_SL_SL_NS1M_6thread17LinearCombinationISJ_Li1EffLNS1R_9ScaleType4KindE0ELNS_15FloatRoundStyleE2ESJ_EENS1_15EpilogueDefaultEEEEEvvEEEEvNT_6ParamsE:
	.zero		1664


//--------------------- SYMBOLS --------------------------

	.type		.nv.reservedSmem.offset0,@object
	.size		.nv.reservedSmem.offset0,0x4
	.type		__assertfail,@function
